// auto-generated by cutlass_sweep.gemm — config: {"arch": "sm_100", "cluster_m": 2, "cluster_n": 1, "dtype": "bf16", "stages": 4, "tile_k": 128, "tile_m": 256, "tile_n": 64}
#include "cutlass/cutlass.h"
#include "cutlass/gemm/collective/collective_builder.hpp"
#include "cutlass/gemm/device/gemm_universal_adapter.h"
#include "cutlass/gemm/kernel/gemm_universal.hpp"
#include "cutlass/epilogue/collective/collective_builder.hpp"

using ElemA = cutlass::bfloat16_t;
using ElemB = cutlass::bfloat16_t;
using ElemCD = cutlass::bfloat16_t;
using Acc  = float;
using TileShape    = cute::Shape<cute::_256, cute::_64, cute::_128>;
using ClusterShape = cute::Shape<cute::_2, cute::_1, cute::_1>;

using CollectiveEpilogue = typename cutlass::epilogue::collective::CollectiveBuilder<
    cutlass::arch::Sm100, cutlass::arch::OpClassTensorOp,
    TileShape, ClusterShape,
    cutlass::epilogue::collective::EpilogueTileAuto,
    Acc, Acc,
    ElemCD, cutlass::layout::RowMajor, 128 / cutlass::sizeof_bits<ElemCD>::value,
    ElemCD, cutlass::layout::RowMajor, 128 / cutlass::sizeof_bits<ElemCD>::value,
    cutlass::epilogue::collective::EpilogueScheduleAuto
  >::CollectiveOp;

using CollectiveMainloop = typename cutlass::gemm::collective::CollectiveBuilder<
    cutlass::arch::Sm100, cutlass::arch::OpClassTensorOp,
    ElemA, cutlass::layout::RowMajor, 128 / cutlass::sizeof_bits<ElemA>::value,
    ElemB, cutlass::layout::ColumnMajor, 128 / cutlass::sizeof_bits<ElemB>::value,
    Acc,
    TileShape, ClusterShape,
    cutlass::gemm::collective::StageCount<4>,
    cutlass::gemm::collective::KernelScheduleAuto
  >::CollectiveOp;

using GemmKernel = cutlass::gemm::kernel::GemmUniversal<
    cute::Shape<int,int,int,int>,
    CollectiveMainloop,
    CollectiveEpilogue
>;
using Gemm = cutlass::gemm::device::GemmUniversalAdapter<GemmKernel>;

// Force the device kernel symbol into the cubin without needing a host main.
auto* _anchor = &cutlass::device_kernel<GemmKernel>;


// ===== COMPILED SASS (sm_100a) =====

	.target	sm_100a

	.elftype	@"ET_EXEC"


//--------------------- .note.nv.tkinfo           --------------------------
	.section	.note.nv.tkinfo,"",@"SHT_NOTE"
	.sectionflags	@"SHF_NOTE_NV_TKINFO"
	.tkinfo
        /*0018*/ 	.word	0x00000002
        /*0030*/ 	.string	""
        /*0030*/ 	.string	"ptxas"
        /*0030*/ 	.string	"Cuda compilation tools, release 13.0, V13.0.88"
        /*0030*/ 	.string	"Build cuda_13.0.r13.0/compiler.36424714_0"
        /*0030*/ 	.string	"-arch sm_100a -m 64 "



//--------------------- .note.nv.cuinfo           --------------------------
	.section	.note.nv.cuinfo,"",@"SHT_NOTE"
	.sectionflags	@"SHF_NOTE_NV_CUINFO"
        /*0018*/ 	.short	0x0002
        /*001a*/ 	.short	0x0064
        /*001c*/ 	.short	0x0082
	.zero		2


//--------------------- .nv.info                  --------------------------
	.section	.nv.info,"",@"SHT_CUDA_INFO"
	.align	4


	//----- nvinfo : EIATTR_REGCOUNT
	.align		4
        /*0000*/ 	.byte	0x04, 0x2f
        /*0002*/ 	.short	(.L_19 - .L_18)
	.align		4
.L_18:
        /*0004*/ 	.word	index@(_ZN7cutlass13device_kernelINS_4gemm6kernel13GemmUniversalIN4cute5tupleIJiiiiEEENS1_10collective13CollectiveMmaINS1_35MainloopSm100TmaUmmaWarpSpecializedILi4ELi2ELi4ENS5_IJNS4_1CILi2EEENSA_ILi1EEESC_EEEEENS5_IJNSA_ILi256EEENSA_ILi64EEENSA_ILi128EEEEEENS_10bfloat16_tENS5_IJlSC_lEEESJ_SK_NS4_8TiledMMAINS4_8MMA_AtomIJNS4_26SM100_MMA_F16BF16_2x1SM_SSISJ_SJ_fLi256ELi64ELNS4_4UMMA5MajorE0ELSP_0ELNSO_7ScaleInE0ELSQ_0EEEEEENS4_6LayoutINS5_IJSC_SC_SC_EEENS5_IJNSA_ILi0EEESV_SV_EEEEENS5_IJNS4_10UnderscoreESY_SY_EEEEENS4_18SM100_TMA_2SM_LOADENS4_14ComposedLayoutINS4_7SwizzleILi3ELi4ELi3EEENS4_18smem_ptr_flag_bitsILi16EEENST_INS5_IJNSA_ILi8EEESG_EEENS5_IJSG_SC_EEEEEEEvNS4_8identityES11_S1B_vS1C_EENS_8epilogue10collective18CollectiveEpilogueINS1E_23Sm100TmaWarpSpecializedILi3ELi2ELi32ELb1ELb0EEEJNS5_IJSH_SG_SH_EEENS5_IJNST_ISH_SC_EENST_INSA_ILi32EEESC_EEEEESJ_SK_SJ_SK_NS1E_6fusion15FusionCallbacksIS1I_NS1O_17LinearCombinationISJ_fSJ_fLNS_15FloatRoundStyleE2EEES1J_S1N_JEEENS4_5SM1004TMEM4LOAD26SM100_TMEM_LOAD_32dp32b32xENS4_13SM90_TMA_LOADENS12_INS13_ILi2ELi4ELi3EEES16_NST_INS5_IJS17_S1L_EEENS5_IJS1L_SC_EEEEEEENS4_39AutoVectorizingCopyWithAssumedAlignmentILi128EEENS4_14SM90_TMA_STOREES23_S25_S25_EEEvvEEEEvNT_6ParamsE)
        /*0008*/ 	.word	0x00000072


	//----- nvinfo : EIATTR_FRAME_SIZE
	.align		4
.L_19:
        /*000c*/ 	.byte	0x04, 0x11
        /*000e*/ 	.short	(.L_21 - .L_20)
	.align		4
.L_20:
        /*0010*/ 	.word	index@($__internal_2_$__cuda_sm10x_tcgen05_guardrail_trap_unallocated_columns_being_dealloced)
        /*0014*/ 	.word	0x00000000


	//----- nvinfo : EIATTR_FRAME_SIZE
	.align		4
.L_21:
        /*0018*/ 	.byte	0x04, 0x11
        /*001a*/ 	.short	(.L_23 - .L_22)
	.align		4
.L_22:
        /*001c*/ 	.word	index@($__internal_1_$__cuda_sm10x_tcgen05_guardrail_trap_phase_invalid_during_alloc)
        /*0020*/ 	.word	0x00000000


	//----- nvinfo : EIATTR_FRAME_SIZE
	.align		4
.L_23:
        /*0024*/ 	.byte	0x04, 0x11
        /*0026*/ 	.short	(.L_25 - .L_24)
	.align		4
.L_24:
        /*0028*/ 	.word	index@($__internal_0_$__cuda_sm10x_tcgen05_guardrail_trap_col_being_dealloced_not_returned_by_alloc)
        /*002c*/ 	.word	0x00000000


	//----- nvinfo : EIATTR_FRAME_SIZE
	.align		4
.L_25:
        /*0030*/ 	.byte	0x04, 0x11
        /*0032*/ 	.short	(.L_27 - .L_26)
	.align		4
.L_26:
        /*0034*/ 	.word	index@(_ZN7cutlass13device_kernelINS_4gemm6kernel13GemmUniversalIN4cute5tupleIJiiiiEEENS1_10collective13CollectiveMmaINS1_35MainloopSm100TmaUmmaWarpSpecializedILi4ELi2ELi4ENS5_IJNS4_1CILi2EEENSA_ILi1EEESC_EEEEENS5_IJNSA_ILi256EEENSA_ILi64EEENSA_ILi128EEEEEENS_10bfloat16_tENS5_IJlSC_lEEESJ_SK_NS4_8TiledMMAINS4_8MMA_AtomIJNS4_26SM100_MMA_F16BF16_2x1SM_SSISJ_SJ_fLi256ELi64ELNS4_4UMMA5MajorE0ELSP_0ELNSO_7ScaleInE0ELSQ_0EEEEEENS4_6LayoutINS5_IJSC_SC_SC_EEENS5_IJNSA_ILi0EEESV_SV_EEEEENS5_IJNS4_10UnderscoreESY_SY_EEEEENS4_18SM100_TMA_2SM_LOADENS4_14ComposedLayoutINS4_7SwizzleILi3ELi4ELi3EEENS4_18smem_ptr_flag_bitsILi16EEENST_INS5_IJNSA_ILi8EEESG_EEENS5_IJSG_SC_EEEEEEEvNS4_8identityES11_S1B_vS1C_EENS_8epilogue10collective18CollectiveEpilogueINS1E_23Sm100TmaWarpSpecializedILi3ELi2ELi32ELb1ELb0EEEJNS5_IJSH_SG_SH_EEENS5_IJNST_ISH_SC_EENST_INSA_ILi32EEESC_EEEEESJ_SK_SJ_SK_NS1E_6fusion15FusionCallbacksIS1I_NS1O_17LinearCombinationISJ_fSJ_fLNS_15FloatRoundStyleE2EEES1J_S1N_JEEENS4_5SM1004TMEM4LOAD26SM100_TMEM_LOAD_32dp32b32xENS4_13SM90_TMA_LOADENS12_INS13_ILi2ELi4ELi3EEES16_NST_INS5_IJS17_S1L_EEENS5_IJS1L_SC_EEEEEEENS4_39AutoVectorizingCopyWithAssumedAlignmentILi128EEENS4_14SM90_TMA_STOREES23_S25_S25_EEEvvEEEEvNT_6ParamsE)
        /*0038*/ 	.word	0x00000000


	//----- nvinfo : EIATTR_MIN_STACK_SIZE
	.align		4
.L_27:
        /*003c*/ 	.byte	0x04, 0x12
        /*003e*/ 	.short	(.L_29 - .L_28)
	.align		4
.L_28:
        /*0040*/ 	.word	index@(_ZN7cutlass13device_kernelINS_4gemm6kernel13GemmUniversalIN4cute5tupleIJiiiiEEENS1_10collective13CollectiveMmaINS1_35MainloopSm100TmaUmmaWarpSpecializedILi4ELi2ELi4ENS5_IJNS4_1CILi2EEENSA_ILi1EEESC_EEEEENS5_IJNSA_ILi256EEENSA_ILi64EEENSA_ILi128EEEEEENS_10bfloat16_tENS5_IJlSC_lEEESJ_SK_NS4_8TiledMMAINS4_8MMA_AtomIJNS4_26SM100_MMA_F16BF16_2x1SM_SSISJ_SJ_fLi256ELi64ELNS4_4UMMA5MajorE0ELSP_0ELNSO_7ScaleInE0ELSQ_0EEEEEENS4_6LayoutINS5_IJSC_SC_SC_EEENS5_IJNSA_ILi0EEESV_SV_EEEEENS5_IJNS4_10UnderscoreESY_SY_EEEEENS4_18SM100_TMA_2SM_LOADENS4_14ComposedLayoutINS4_7SwizzleILi3ELi4ELi3EEENS4_18smem_ptr_flag_bitsILi16EEENST_INS5_IJNSA_ILi8EEESG_EEENS5_IJSG_SC_EEEEEEEvNS4_8identityES11_S1B_vS1C_EENS_8epilogue10collective18CollectiveEpilogueINS1E_23Sm100TmaWarpSpecializedILi3ELi2ELi32ELb1ELb0EEEJNS5_IJSH_SG_SH_EEENS5_IJNST_ISH_SC_EENST_INSA_ILi32EEESC_EEEEESJ_SK_SJ_SK_NS1E_6fusion15FusionCallbacksIS1I_NS1O_17LinearCombinationISJ_fSJ_fLNS_15FloatRoundStyleE2EEES1J_S1N_JEEENS4_5SM1004TMEM4LOAD26SM100_TMEM_LOAD_32dp32b32xENS4_13SM90_TMA_LOADENS12_INS13_ILi2ELi4ELi3EEES16_NST_INS5_IJS17_S1L_EEENS5_IJS1L_SC_EEEEEEENS4_39AutoVectorizingCopyWithAssumedAlignmentILi128EEENS4_14SM90_TMA_STOREES23_S25_S25_EEEvvEEEEvNT_6ParamsE)
        /*0044*/ 	.word	0x00000000
.L_29:


//--------------------- .nv.compat                --------------------------
	.section	.nv.compat,"",@"SHT_CUDA_COMPAT_INFO"
	.align	4
        /*0000*/ 	.byte	0x02, 0x09, 0x01, 0x00, 0x02, 0x02, 0x02, 0x00, 0x02, 0x05, 0x05, 0x00, 0x03, 0x07, 0x01, 0x01
        /*0010*/ 	.byte	0x02, 0x03, 0x01, 0x00, 0x02, 0x06, 0x01, 0x00, 0x04, 0x0b, 0x08, 0x00, 0x09, 0x00, 0x00, 0x00
        /*0020*/ 	.byte	0x00, 0x00, 0x00, 0x00


//--------------------- .nv.info._ZN7cutlass13device_kernelINS_4gemm6kernel13GemmUniversalIN4cute5tupleIJiiiiEEENS1_10collective13CollectiveMmaINS1_35MainloopSm100TmaUmmaWarpSpecializedILi4ELi2ELi4ENS5_IJNS4_1CILi2EEENSA_ILi1EEESC_EEEEENS5_IJNSA_ILi256EEENSA_ILi64EEENSA_ILi128EEEEEENS_10bfloat16_tENS5_IJlSC_lEEESJ_SK_NS4_8TiledMMAINS4_8MMA_AtomIJNS4_26SM100_MMA_F16BF16_2x1SM_SSISJ_SJ_fLi256ELi64ELNS4_4UMMA5MajorE0ELSP_0ELNSO_7ScaleInE0ELSQ_0EEEEEENS4_6LayoutINS5_IJSC_SC_SC_EEENS5_IJNSA_ILi0EEESV_SV_EEEEENS5_IJNS4_10UnderscoreESY_SY_EEEEENS4_18SM100_TMA_2SM_LOADENS4_14ComposedLayoutINS4_7SwizzleILi3ELi4ELi3EEENS4_18smem_ptr_flag_bitsILi16EEENST_INS5_IJNSA_ILi8EEESG_EEENS5_IJSG_SC_EEEEEEEvNS4_8identityES11_S1B_vS1C_EENS_8epilogue10collective18CollectiveEpilogueINS1E_23Sm100TmaWarpSpecializedILi3ELi2ELi32ELb1ELb0EEEJNS5_IJSH_SG_SH_EEENS5_IJNST_ISH_SC_EENST_INSA_ILi32EEESC_EEEEESJ_SK_SJ_SK_NS1E_6fusion15FusionCallbacksIS1I_NS1O_17LinearCombinationISJ_fSJ_fLNS_15FloatRoundStyleE2EEES1J_S1N_JEEENS4_5SM1004TMEM4LOAD26SM100_TMEM_LOAD_32dp32b32xENS4_13SM90_TMA_LOADENS12_INS13_ILi2ELi4ELi3EEES16_NST_INS5_IJS17_S1L_EEENS5_IJS1L_SC_EEEEEEENS4_39AutoVectorizingCopyWithAssumedAlignmentILi128EEENS4_14SM90_TMA_STOREES23_S25_S25_EEEvvEEEEvNT_6ParamsE --------------------------
	.section	.nv.info._ZN7cutlass13device_kernelINS_4gemm6kernel13GemmUniversalIN4cute5tupleIJiiiiEEENS1_10collective13CollectiveMmaINS1_35MainloopSm100TmaUmmaWarpSpecializedILi4ELi2ELi4ENS5_IJNS4_1CILi2EEENSA_ILi1EEESC_EEEEENS5_IJNSA_ILi256EEENSA_ILi64EEENSA_ILi128EEEEEENS_10bfloat16_tENS5_IJlSC_lEEESJ_SK_NS4_8TiledMMAINS4_8MMA_AtomIJNS4_26SM100_MMA_F16BF16_2x1SM_SSISJ_SJ_fLi256ELi64ELNS4_4UMMA5MajorE0ELSP_0ELNSO_7ScaleInE0ELSQ_0EEEEEENS4_6LayoutINS5_IJSC_SC_SC_EEENS5_IJNSA_ILi0EEESV_SV_EEEEENS5_IJNS4_10UnderscoreESY_SY_EEEEENS4_18SM100_TMA_2SM_LOADENS4_14ComposedLayoutINS4_7SwizzleILi3ELi4ELi3EEENS4_18smem_ptr_flag_bitsILi16EEENST_INS5_IJNSA_ILi8EEESG_EEENS5_IJSG_SC_EEEEEEEvNS4_8identityES11_S1B_vS1C_EENS_8epilogue10collective18CollectiveEpilogueINS1E_23Sm100TmaWarpSpecializedILi3ELi2ELi32ELb1ELb0EEEJNS5_IJSH_SG_SH_EEENS5_IJNST_ISH_SC_EENST_INSA_ILi32EEESC_EEEEESJ_SK_SJ_SK_NS1E_6fusion15FusionCallbacksIS1I_NS1O_17LinearCombinationISJ_fSJ_fLNS_15FloatRoundStyleE2EEES1J_S1N_JEEENS4_5SM1004TMEM4LOAD26SM100_TMEM_LOAD_32dp32b32xENS4_13SM90_TMA_LOADENS12_INS13_ILi2ELi4ELi3EEES16_NST_INS5_IJS17_S1L_EEENS5_IJS1L_SC_EEEEEEENS4_39AutoVectorizingCopyWithAssumedAlignmentILi128EEENS4_14SM90_TMA_STOREES23_S25_S25_EEEvvEEEEvNT_6ParamsE,"",@"SHT_CUDA_INFO"
	.sectionflags	@""
	.align	4


	//----- nvinfo : EIATTR_CUDA_API_VERSION
	.align		4
        /*0000*/ 	.byte	0x04, 0x37
        /*0002*/ 	.short	(.L_31 - .L_30)
.L_30:
        /*0004*/ 	.word	0x00000082


	//----- nvinfo : EIATTR_KPARAM_INFO
	.align		4
.L_31:
        /*0008*/ 	.byte	0x04, 0x17
        /*000a*/ 	.short	(.L_33 - .L_32)
.L_32:
        /*000c*/ 	.word	0x00000000
        /*0010*/ 	.short	0x0000
        /*0012*/ 	.short	0x0000
        /*0014*/ 	.byte	0x00, 0xf0, 0x01, 0x20


	//----- nvinfo : EIATTR_AT_ENTRY_FRAGMENTS
	.align		4
.L_33:
        /*0018*/ 	.byte	0x04, 0x4f
        /*001a*/ 	.short	(.L_35 - .L_34)


	//   ....[0]....
.L_34:
        /*001c*/ 	.word	0x00000007


	//----- nvinfo : EIATTR_RESERVED_SMEM_USED
	.align		4
.L_35:
        /*0020*/ 	.byte	0x01, 0x41
	.zero		2


	//----- nvinfo : EIATTR_SPARSE_MMA_MASK
	.align		4
        /*0024*/ 	.byte	0x03, 0x50
        /*0026*/ 	.short	0x0000


	//----- nvinfo : EIATTR_TCGEN05_2CTA_USED
	.align		4
        /*0028*/ 	.byte	0x01, 0x52
	.zero		2


	//----- nvinfo : EIATTR_MAXREG_COUNT
	.align		4
        /*002c*/ 	.byte	0x03, 0x1b
        /*002e*/ 	.short	0x00ff


	//----- nvinfo : EIATTR_NUM_BARRIERS
	.align		4
        /*0030*/ 	.byte	0x02, 0x4c
        /*0032*/ 	.byte	0x07
	.zero		1


	//----- nvinfo : EIATTR_EXTERNS
	.align		4
        /*0034*/ 	.byte	0x04, 0x0f
        /*0036*/ 	.short	(.L_37 - .L_36)


	//   ....[0]....
	.align		4
.L_36:
        /*0038*/ 	.word	index@(__assertfail)


	//----- nvinfo : EIATTR_MERCURY_ISA_VERSION
	.align		4
.L_37:
        /*003c*/ 	.byte	0x03, 0x5f
        /*003e*/ 	.short	0x0101


	//----- nvinfo : EIATTR_INT_WARP_WIDE_INSTR_OFFSETS
	.align		4
        /*0040*/ 	.byte	0x04, 0x31
        /*0042*/ 	.short	(.L_39 - .L_38)


	//   ....[0]....
.L_38:
        /*0044*/ 	.word	0x00000cf0


	//   ....[1]....
        /*0048*/ 	.word	0x00000d90


	//   ....[2]....
        /*004c*/ 	.word	0x00002250


	//   ....[3]....
        /*0050*/ 	.word	0x000042e0


	//   ....[4]....
        /*0054*/ 	.word	0x00004310


	//   ....[5]....
        /*0058*/ 	.word	0x00004360


	//   ....[6]....
        /*005c*/ 	.word	0x00004c50


	//   ....[7]....
        /*0060*/ 	.word	0x00004c70


	//   ....[8]....
        /*0064*/ 	.word	0x00004f40


	//   ....[9]....
        /*0068*/ 	.word	0x00005070


	//----- nvinfo : EIATTR_COOP_GROUP_MASK_REGIDS
	.align		4
.L_39:
        /*006c*/ 	.byte	0x04, 0x29
        /*006e*/ 	.short	(.L_41 - .L_40)


	//   ....[0]....
.L_40:
        /*0070*/ 	.word	0xffffffff


	//   ....[1]....
        /*0074*/ 	.word	0xffffffff


	//   ....[2]....
        /*0078*/ 	.word	0xffffffff


	//   ....[3]....
        /*007c*/ 	.word	0xffffffff


	//   ....[4]....
        /*0080*/ 	.word	0xffffffff


	//   ....[5]....
        /*0084*/ 	.word	0xffffffff


	//   ....[6]....
        /*0088*/ 	.word	0xffffffff


	//   ....[7]....
        /*008c*/ 	.word	0xffffffff


	//   ....[8]....
        /*0090*/ 	.word	0xffffffff


	//   ....[9]....
        /*0094*/ 	.word	0xffffffff


	//   ....[10]....
        /*0098*/ 	.word	0xffffffff


	//   ....[11]....
        /*009c*/ 	.word	0xffffffff


	//   ....[12]....
        /*00a0*/ 	.word	0xffffffff


	//   ....[13]....
        /*00a4*/ 	.word	0xffffffff


	//----- nvinfo : EIATTR_COOP_GROUP_INSTR_OFFSETS
	.align		4
.L_41:
        /*00a8*/ 	.byte	0x04, 0x28
        /*00aa*/ 	.short	(.L_43 - .L_42)


	//   ....[0]....
.L_42:
        /*00ac*/ 	.word	0x000000c0


	//   ....[1]....
        /*00b0*/ 	.word	0x00000500


	//   ....[2]....
        /*00b4*/ 	.word	0x00000680


	//   ....[3]....
        /*00b8*/ 	.word	0x000007f0


	//   ....[4]....
        /*00bc*/ 	.word	0x000008e0


	//   ....[5]....
        /*00c0*/ 	.word	0x00000a40


	//   ....[6]....
        /*00c4*/ 	.word	0x00000bd0


	//   ....[7]....
        /*00c8*/ 	.word	0x00000e10


	//   ....[8]....
        /*00cc*/ 	.word	0x00002130


	//   ....[9]....
        /*00d0*/ 	.word	0x00002f10


	//   ....[10]....
        /*00d4*/ 	.word	0x000033e0


	//   ....[11]....
        /*00d8*/ 	.word	0x00003410


	//   ....[12]....
        /*00dc*/ 	.word	0x000041f0


	//   ....[13]....
        /*00e0*/ 	.word	0x00004400


	//----- nvinfo : EIATTR_VRC_CTA_INIT_COUNT
	.align		4
.L_43:
        /*00e4*/ 	.byte	0x02, 0x4a
        /*00e6*/ 	.byte	0x80
	.zero		1


	//----- nvinfo : EIATTR_SYSCALL_OFFSETS
	.align		4
        /*00e8*/ 	.byte	0x04, 0x46
        /*00ea*/ 	.short	(.L_45 - .L_44)


	//   ....[0]....
.L_44:
        /*00ec*/ 	.word	0x00005c20


	//   ....[1]....
        /*00f0*/ 	.word	0x00005d10


	//   ....[2]....
        /*00f4*/ 	.word	0x00006550


	//   ....[3]....
        /*00f8*/ 	.word	0x00007200


	//----- nvinfo : EIATTR_MBARRIER_INSTR_OFFSETS
	.align		4
.L_45:
        /*00fc*/ 	.byte	0x04, 0x39
        /*00fe*/ 	.short	(.L_47 - .L_46)


	//   ....[0]....
.L_46:
        /*0100*/ 	.word	0x000005f0
        /*0104*/ 	.word	0x000000ff
        /*0108*/ 	.word	0x00000000
        /*010c*/ 	.short	0x0100
        /*010e*/ 	.byte	0x08
	.zero		1


	//   ....[1]....
        /*0110*/ 	.word	0x00000600
        /*0114*/ 	.word	0x000000ff
        /*0118*/ 	.word	0x00000020
        /*011c*/ 	.short	0x0100
        /*011e*/ 	.byte	0x08
	.zero		1


	//   ....[2]....
        /*0120*/ 	.word	0x00000610
        /*0124*/ 	.word	0x000000ff
        /*0128*/ 	.word	0x00000008
        /*012c*/ 	.short	0x0100
        /*012e*/ 	.byte	0x08
	.zero		1


	//   ....[3]....
        /*0130*/ 	.word	0x00000620
        /*0134*/ 	.word	0x000000ff
        /*0138*/ 	.word	0x00000028
        /*013c*/ 	.short	0x0100
        /*013e*/ 	.byte	0x08
	.zero		1


	//   ....[4]....
        /*0140*/ 	.word	0x00000630
        /*0144*/ 	.word	0x000000ff
        /*0148*/ 	.word	0x00000010
        /*014c*/ 	.short	0x0100
        /*014e*/ 	.byte	0x08
	.zero		1


	//   ....[5]....
        /*0150*/ 	.word	0x00000640
        /*0154*/ 	.word	0x000000ff
        /*0158*/ 	.word	0x00000030
        /*015c*/ 	.short	0x0100
        /*015e*/ 	.byte	0x08
	.zero		1


	//   ....[6]....
        /*0160*/ 	.word	0x00000650
        /*0164*/ 	.word	0x000000ff
        /*0168*/ 	.word	0x00000018
        /*016c*/ 	.short	0x0100
        /*016e*/ 	.byte	0x08
	.zero		1


	//   ....[7]....
        /*0170*/ 	.word	0x00000660
        /*0174*/ 	.word	0x000000ff
        /*0178*/ 	.word	0x00000038
        /*017c*/ 	.short	0x0100
        /*017e*/ 	.byte	0x08
	.zero		1


	//   ....[8]....
        /*0180*/ 	.word	0x00000780
        /*0184*/ 	.word	0x000000ff
        /*0188*/ 	.word	0x00000040
        /*018c*/ 	.short	0x0100
        /*018e*/ 	.byte	0x09
	.zero		1


	//   ....[9]....
        /*0190*/ 	.word	0x00000790
        /*0194*/ 	.word	0x000000ff
        /*0198*/ 	.word	0x00000058
        /*019c*/ 	.short	0x0100
        /*019e*/ 	.byte	0x09
	.zero		1


	//   ....[10]....
        /*01a0*/ 	.word	0x000007a0
        /*01a4*/ 	.word	0x000000ff
        /*01a8*/ 	.word	0x00000048
        /*01ac*/ 	.short	0x0100
        /*01ae*/ 	.byte	0x09
	.zero		1


	//   ....[11]....
        /*01b0*/ 	.word	0x000007b0
        /*01b4*/ 	.word	0x000000ff
        /*01b8*/ 	.word	0x00000060
        /*01bc*/ 	.short	0x0100
        /*01be*/ 	.byte	0x09
	.zero		1


	//   ....[12]....
        /*01c0*/ 	.word	0x000007c0
        /*01c4*/ 	.word	0x000000ff
        /*01c8*/ 	.word	0x00000050
        /*01cc*/ 	.short	0x0100
        /*01ce*/ 	.byte	0x09
	.zero		1


	//   ....[13]....
        /*01d0*/ 	.word	0x000007d0
        /*01d4*/ 	.word	0x000000ff
        /*01d8*/ 	.word	0x00000068
        /*01dc*/ 	.short	0x0100
        /*01de*/ 	.byte	0x09
	.zero		1


	//   ....[14]....
        /*01e0*/ 	.word	0x000008b0
        /*01e4*/ 	.word	0x000000ff
        /*01e8*/ 	.word	0x00000070
        /*01ec*/ 	.short	0x0100
        /*01ee*/ 	.byte	0x08
	.zero		1


	//   ....[15]....
        /*01f0*/ 	.word	0x000008c0
        /*01f4*/ 	.word	0x000000ff
        /*01f8*/ 	.word	0x00000078
        /*01fc*/ 	.short	0x0100
        /*01fe*/ 	.byte	0x08
	.zero		1


	//   ....[16]....
        /*0200*/ 	.word	0x000009f0
        /*0204*/ 	.word	0x000000ff
        /*0208*/ 	.word	0x00000080
        /*020c*/ 	.short	0x0100
        /*020e*/ 	.byte	0x08
	.zero		1


	//   ....[17]....
        /*0210*/ 	.word	0x00000a00
        /*0214*/ 	.word	0x000000ff
        /*0218*/ 	.word	0x00000090
        /*021c*/ 	.short	0x0100
        /*021e*/ 	.byte	0x08
	.zero		1


	//   ....[18]....
        /*0220*/ 	.word	0x00000a10
        /*0224*/ 	.word	0x000000ff
        /*0228*/ 	.word	0x00000088
        /*022c*/ 	.short	0x0100
        /*022e*/ 	.byte	0x08
	.zero		1


	//   ....[19]....
        /*0230*/ 	.word	0x00000a20
        /*0234*/ 	.word	0x000000ff
        /*0238*/ 	.word	0x00000098
        /*023c*/ 	.short	0x0100
        /*023e*/ 	.byte	0x08
	.zero		1


	//   ....[20]....
        /*0240*/ 	.word	0x00000b40
        /*0244*/ 	.word	0x000000ff
        /*0248*/ 	.word	0x000000a0
        /*024c*/ 	.short	0x0100
        /*024e*/ 	.byte	0x09
	.zero		1


	//   ....[21]....
        /*0250*/ 	.word	0x00000b50
        /*0254*/ 	.word	0x000000ff
        /*0258*/ 	.word	0x000000c0
        /*025c*/ 	.short	0x0100
        /*025e*/ 	.byte	0x09
	.zero		1


	//   ....[22]....
        /*0260*/ 	.word	0x00000b60
        /*0264*/ 	.word	0x000000ff
        /*0268*/ 	.word	0x000000a8
        /*026c*/ 	.short	0x0100
        /*026e*/ 	.byte	0x09
	.zero		1


	//   ....[23]....
        /*0270*/ 	.word	0x00000b70
        /*0274*/ 	.word	0x000000ff
        /*0278*/ 	.word	0x000000c8
        /*027c*/ 	.short	0x0100
        /*027e*/ 	.byte	0x09
	.zero		1


	//   ....[24]....
        /*0280*/ 	.word	0x00000b80
        /*0284*/ 	.word	0x000000ff
        /*0288*/ 	.word	0x000000b0
        /*028c*/ 	.short	0x0100
        /*028e*/ 	.byte	0x09
	.zero		1


	//   ....[25]....
        /*0290*/ 	.word	0x00000b90
        /*0294*/ 	.word	0x000000ff
        /*0298*/ 	.word	0x000000d0
        /*029c*/ 	.short	0x0100
        /*029e*/ 	.byte	0x09
	.zero		1


	//   ....[26]....
        /*02a0*/ 	.word	0x00000ba0
        /*02a4*/ 	.word	0x000000ff
        /*02a8*/ 	.word	0x000000b8
        /*02ac*/ 	.short	0x0100
        /*02ae*/ 	.byte	0x09
	.zero		1


	//   ....[27]....
        /*02b0*/ 	.word	0x00000bb0
        /*02b4*/ 	.word	0x000000ff
        /*02b8*/ 	.word	0x000000d8
        /*02bc*/ 	.short	0x0100
        /*02be*/ 	.byte	0x09
	.zero		1


	//   ....[28]....
        /*02c0*/ 	.word	0x00000ca0
        /*02c4*/ 	.word	0x000000ff
        /*02c8*/ 	.word	0x000000e0
        /*02cc*/ 	.short	0x0100
        /*02ce*/ 	.byte	0x08
	.zero		1


	//   ....[29]....
        /*02d0*/ 	.word	0x00000cb0
        /*02d4*/ 	.word	0x000000ff
        /*02d8*/ 	.word	0x000000f0
        /*02dc*/ 	.short	0x0100
        /*02de*/ 	.byte	0x08
	.zero		1


	//   ....[30]....
        /*02e0*/ 	.word	0x00000cc0
        /*02e4*/ 	.word	0x000000ff
        /*02e8*/ 	.word	0x000000e8
        /*02ec*/ 	.short	0x0100
        /*02ee*/ 	.byte	0x08
	.zero		1


	//   ....[31]....
        /*02f0*/ 	.word	0x00000cd0
        /*02f4*/ 	.word	0x000000ff
        /*02f8*/ 	.word	0x000000f8
        /*02fc*/ 	.short	0x0100
        /*02fe*/ 	.byte	0x08
	.zero		1


	//   ....[32]....
        /*0300*/ 	.word	0x00000dc0
        /*0304*/ 	.word	0x000000ff
        /*0308*/ 	.word	0x00000100
        /*030c*/ 	.short	0x0100
        /*030e*/ 	.byte	0x06
	.zero		1


	//   ....[33]....
        /*0310*/ 	.word	0x000017d0
        /*0314*/ 	.word	0x00000002
        /*0318*/ 	.word	0x000000f0
        /*031c*/ 	.short	0x010a
        /*031e*/ 	.byte	0xff
	.zero		1


	//   ....[34]....
        /*0320*/ 	.word	0x00001800
        /*0324*/ 	.word	0x00000002
        /*0328*/ 	.word	0x000000e0
        /*032c*/ 	.short	0x0101
        /*032e*/ 	.byte	0xff
	.zero		1


	//   ....[35]....
        /*0330*/ 	.word	0x000018d0
        /*0334*/ 	.word	0x000000ff
        /*0338*/ 	.word	0x00000020
        /*033c*/ 	.short	0x010a
        /*033e*/ 	.byte	0x08
	.zero		1


	//   ....[36]....
        /*0340*/ 	.word	0x000019d0
        /*0344*/ 	.word	0x000000ff
        /*0348*/ 	.word	0x00000020
        /*034c*/ 	.short	0x010a
        /*034e*/ 	.byte	0x21
	.zero		1


	//   ....[37]....
        /*0350*/ 	.word	0x00001b80
        /*0354*/ 	.word	0x000000ff
        /*0358*/ 	.word	0x00000020
        /*035c*/ 	.short	0x010a
        /*035e*/ 	.byte	0x08
	.zero		1


	//   ....[38]....
        /*0360*/ 	.word	0x00001d40
        /*0364*/ 	.word	0x000000ff
        /*0368*/ 	.word	0x00000078
        /*036c*/ 	.short	0x0101
        /*036e*/ 	.byte	0x04
	.zero		1


	//   ....[39]....
        /*0370*/ 	.word	0x00001d60
        /*0374*/ 	.word	0x000000ff
        /*0378*/ 	.word	0x00000020
        /*037c*/ 	.short	0x010a
        /*037e*/ 	.byte	0x08
	.zero		1


	//   ....[40]....
        /*0380*/ 	.word	0x00001de0
        /*0384*/ 	.word	0x000000ff
        /*0388*/ 	.word	0x00000020
        /*038c*/ 	.short	0x010a
        /*038e*/ 	.byte	0x21
	.zero		1


	//   ....[41]....
        /*0390*/ 	.word	0x00001f70
        /*0394*/ 	.word	0x000000ff
        /*0398*/ 	.word	0x00000020
        /*039c*/ 	.short	0x010a
        /*039e*/ 	.byte	0x08
	.zero		1


	//   ....[42]....
        /*03a0*/ 	.word	0x00002160
        /*03a4*/ 	.word	0x00000002
        /*03a8*/ 	.word	0x00000080
        /*03ac*/ 	.short	0x010a
        /*03ae*/ 	.byte	0xff
	.zero		1


	//   ....[43]....
        /*03b0*/ 	.word	0x00002220
        /*03b4*/ 	.word	0x00000002
        /*03b8*/ 	.word	0x00000000
        /*03bc*/ 	.short	0x0101
        /*03be*/ 	.byte	0xff
	.zero		1


	//   ....[44]....
        /*03c0*/ 	.word	0x00002780
        /*03c4*/ 	.word	0x000000ff
        /*03c8*/ 	.word	0x00000000
        /*03cc*/ 	.short	0x010a
        /*03ce*/ 	.byte	0x05
	.zero		1


	//   ....[45]....
        /*03d0*/ 	.word	0x00002810
        /*03d4*/ 	.word	0x000000ff
        /*03d8*/ 	.word	0x00000000
        /*03dc*/ 	.short	0x010a
        /*03de*/ 	.byte	0x05
	.zero		1


	//   ....[46]....
        /*03e0*/ 	.word	0x000028a0
        /*03e4*/ 	.word	0x000000ff
        /*03e8*/ 	.word	0x00000000
        /*03ec*/ 	.short	0x010a
        /*03ee*/ 	.byte	0x05
	.zero		1


	//   ....[47]....
        /*03f0*/ 	.word	0x00002940
        /*03f4*/ 	.word	0x00000000
        /*03f8*/ 	.word	0x00000000
        /*03fc*/ 	.short	0x010a
        /*03fe*/ 	.byte	0xff
	.zero		1


	//   ....[48]....
        /*0400*/ 	.word	0x00002a70
        /*0404*/ 	.word	0x00000000
        /*0408*/ 	.word	0x000000e0
        /*040c*/ 	.short	0x010a
        /*040e*/ 	.byte	0xff
	.zero		1


	//   ....[49]....
        /*0410*/ 	.word	0x00002ae0
        /*0414*/ 	.word	0x00000000
        /*0418*/ 	.word	0x00000000
        /*041c*/ 	.short	0x0101
        /*041e*/ 	.byte	0xff
	.zero		1


	//   ....[50]....
        /*0420*/ 	.word	0x00002b00
        /*0424*/ 	.word	0x000000ff
        /*0428*/ 	.word	0x00000090
        /*042c*/ 	.short	0x010a
        /*042e*/ 	.byte	0x05
	.zero		1


	//   ....[51]....
        /*0430*/ 	.word	0x00002c20
        /*0434*/ 	.word	0x00000000
        /*0438*/ 	.word	0x00000080
        /*043c*/ 	.short	0x010a
        /*043e*/ 	.byte	0xff
	.zero		1


	//   ....[52]....
        /*0440*/ 	.word	0x00002d20
        /*0444*/ 	.word	0x00000000
        /*0448*/ 	.word	0x00000000
        /*044c*/ 	.short	0x0101
        /*044e*/ 	.byte	0xff
	.zero		1


	//   ....[53]....
        /*0450*/ 	.word	0x00002db0
        /*0454*/ 	.word	0x000000ff
        /*0458*/ 	.word	0x00000090
        /*045c*/ 	.short	0x0106
        /*045e*/ 	.byte	0x05
	.zero		1


	//   ....[54]....
        /*0460*/ 	.word	0x00002dd0
        /*0464*/ 	.word	0x000000ff
        /*0468*/ 	.word	0x00000090
        /*046c*/ 	.short	0x010a
        /*046e*/ 	.byte	0x05
	.zero		1


	//   ....[55]....
        /*0470*/ 	.word	0x00002e60
        /*0474*/ 	.word	0x000000ff
        /*0478*/ 	.word	0x00000090
        /*047c*/ 	.short	0x0106
        /*047e*/ 	.byte	0x04
	.zero		1


	//   ....[56]....
        /*0480*/ 	.word	0x00002ea0
        /*0484*/ 	.word	0x00000000
        /*0488*/ 	.word	0x00000090
        /*048c*/ 	.short	0x010a
        /*048e*/ 	.byte	0xff
	.zero		1


	//   ....[57]....
        /*0490*/ 	.word	0x000030e0
        /*0494*/ 	.word	0x000000ff
        /*0498*/ 	.word	0x00000008
        /*049c*/ 	.short	0x010a
        /*049e*/ 	.byte	0x06
	.zero		1


	//   ....[58]....
        /*04a0*/ 	.word	0x00003100
        /*04a4*/ 	.word	0x000000ff
        /*04a8*/ 	.word	0x00000008
        /*04ac*/ 	.short	0x010a
        /*04ae*/ 	.byte	0x06
	.zero		1


	//   ....[59]....
        /*04b0*/ 	.word	0x00003290
        /*04b4*/ 	.word	0x000000ff
        /*04b8*/ 	.word	0x00000008
        /*04bc*/ 	.short	0x010a
        /*04be*/ 	.byte	0x06
	.zero		1


	//   ....[60]....
        /*04c0*/ 	.word	0x000032b0
        /*04c4*/ 	.word	0x000000ff
        /*04c8*/ 	.word	0x00000008
        /*04cc*/ 	.short	0x010a
        /*04ce*/ 	.byte	0x06
	.zero		1


	//   ....[61]....
        /*04d0*/ 	.word	0x00003370
        /*04d4*/ 	.word	0x000000ff
        /*04d8*/ 	.word	0x00000000
        /*04dc*/ 	.short	0x0101
        /*04de*/ 	.byte	0x07
	.zero		1


	//   ....[62]....
        /*04e0*/ 	.word	0x00003730
        /*04e4*/ 	.word	0x00000000
        /*04e8*/ 	.word	0x00000080
        /*04ec*/ 	.short	0x010a
        /*04ee*/ 	.byte	0xff
	.zero		1


	//   ....[63]....
        /*04f0*/ 	.word	0x000037f0
        /*04f4*/ 	.word	0x00000000
        /*04f8*/ 	.word	0x00000000
        /*04fc*/ 	.short	0x0101
        /*04fe*/ 	.byte	0xff
	.zero		1


	//   ....[64]....
        /*0500*/ 	.word	0x000038a0
        /*0504*/ 	.word	0x000000ff
        /*0508*/ 	.word	0x00000000
        /*050c*/ 	.short	0x010a
        /*050e*/ 	.byte	0x09
	.zero		1


	//   ....[65]....
        /*0510*/ 	.word	0x000038c0
        /*0514*/ 	.word	0x000000ff
        /*0518*/ 	.word	0x000000c0
        /*051c*/ 	.short	0x010a
        /*051e*/ 	.byte	0x08
	.zero		1


	//   ....[66]....
        /*0520*/ 	.word	0x00003970
        /*0524*/ 	.word	0x000000ff
        /*0528*/ 	.word	0x00000000
        /*052c*/ 	.short	0x010a
        /*052e*/ 	.byte	0x0e
	.zero		1


	//   ....[67]....
        /*0530*/ 	.word	0x00003aa0
        /*0534*/ 	.word	0x000000ff
        /*0538*/ 	.word	0x00000000
        /*053c*/ 	.short	0x010a
        /*053e*/ 	.byte	0x26
	.zero		1


	//   ....[68]....
        /*0540*/ 	.word	0x00003ee0
        /*0544*/ 	.word	0x000000ff
        /*0548*/ 	.word	0x00000000
        /*054c*/ 	.short	0x010a
        /*054e*/ 	.byte	0x08
	.zero		1


	//   ....[69]....
        /*0550*/ 	.word	0x00003f70
        /*0554*/ 	.word	0x000000ff
        /*0558*/ 	.word	0x00000000
        /*055c*/ 	.short	0x010a
        /*055e*/ 	.byte	0x08
	.zero		1


	//   ....[70]....
        /*0560*/ 	.word	0x00004000
        /*0564*/ 	.word	0x000000ff
        /*0568*/ 	.word	0x00000000
        /*056c*/ 	.short	0x010a
        /*056e*/ 	.byte	0x08
	.zero		1


	//   ....[71]....
        /*0570*/ 	.word	0x000040a0
        /*0574*/ 	.word	0x00000000
        /*0578*/ 	.word	0x00000000
        /*057c*/ 	.short	0x010a
        /*057e*/ 	.byte	0xff
	.zero		1


	//   ....[72]....
        /*0580*/ 	.word	0x000040e0
        /*0584*/ 	.word	0x00000000
        /*0588*/ 	.word	0x00000000
        /*058c*/ 	.short	0x010a
        /*058e*/ 	.byte	0xff
	.zero		1


	//   ....[73]....
        /*0590*/ 	.word	0x00004150
        /*0594*/ 	.word	0x000000ff
        /*0598*/ 	.word	0x00000000
        /*059c*/ 	.short	0x0101
        /*059e*/ 	.byte	0x05
	.zero		1


	//   ....[74]....
        /*05a0*/ 	.word	0x00004190
        /*05a4*/ 	.word	0x000000ff
        /*05a8*/ 	.word	0x00000100
        /*05ac*/ 	.short	0x010a
        /*05ae*/ 	.byte	0x07
	.zero		1


	//   ....[75]....
        /*05b0*/ 	.word	0x000041e0
        /*05b4*/ 	.word	0x000000ff
        /*05b8*/ 	.word	0x00000000
        /*05bc*/ 	.short	0x0101
        /*05be*/ 	.byte	0x05
	.zero		1


	//   ....[76]....
        /*05c0*/ 	.word	0x000045f0
        /*05c4*/ 	.word	0x00000000
        /*05c8*/ 	.word	0x00000080
        /*05cc*/ 	.short	0x010a
        /*05ce*/ 	.byte	0xff
	.zero		1


	//   ....[77]....
        /*05d0*/ 	.word	0x000046b0
        /*05d4*/ 	.word	0x00000000
        /*05d8*/ 	.word	0x00000000
        /*05dc*/ 	.short	0x0101
        /*05de*/ 	.byte	0xff
	.zero		1


	//   ....[78]....
        /*05e0*/ 	.word	0x000049d0
        /*05e4*/ 	.word	0x000000ff
        /*05e8*/ 	.word	0x00000078
        /*05ec*/ 	.short	0x010a
        /*05ee*/ 	.byte	0x06
	.zero		1


	//   ....[79]....
        /*05f0*/ 	.word	0x00004bf0
        /*05f4*/ 	.word	0x000000ff
        /*05f8*/ 	.word	0x00000058
        /*05fc*/ 	.short	0x010a
        /*05fe*/ 	.byte	0x0f
	.zero		1


	//   ....[80]....
        /*0600*/ 	.word	0x00004df0
        /*0604*/ 	.word	0x000000ff
        /*0608*/ 	.word	0x00000040
        /*060c*/ 	.short	0x010b
        /*060e*/ 	.byte	0x0f
	.zero		1


	//   ....[81]....
        /*0610*/ 	.word	0x00004e40
        /*0614*/ 	.word	0x000000ff
        /*0618*/ 	.word	0x00000000
        /*061c*/ 	.short	0x0101
        /*061e*/ 	.byte	0x10
	.zero		1


	//   ....[82]....
        /*0620*/ 	.word	0x00004e80
        /*0624*/ 	.word	0x000000ff
        /*0628*/ 	.word	0x00000058
        /*062c*/ 	.short	0x010a
        /*062e*/ 	.byte	0x0d
	.zero		1


	//   ....[83]....
        /*0630*/ 	.word	0x000050c0
        /*0634*/ 	.word	0x000000ff
        /*0638*/ 	.word	0x00000040
        /*063c*/ 	.short	0x010b
        /*063e*/ 	.byte	0x0d
	.zero		1


	//   ....[84]....
        /*0640*/ 	.word	0x00005130
        /*0644*/ 	.word	0x000000ff
        /*0648*/ 	.word	0x00000000
        /*064c*/ 	.short	0x0101
        /*064e*/ 	.byte	0x0f
	.zero		1


	//   ....[85]....
        /*0650*/ 	.word	0x00005180
        /*0654*/ 	.word	0x000000ff
        /*0658*/ 	.word	0x00000000
        /*065c*/ 	.short	0x010a
        /*065e*/ 	.byte	0x04
	.zero		1


	//   ....[86]....
        /*0660*/ 	.word	0x00005210
        /*0664*/ 	.word	0x000000ff
        /*0668*/ 	.word	0x00000000
        /*066c*/ 	.short	0x010a
        /*066e*/ 	.byte	0x04
	.zero		1


	//   ....[87]....
        /*0670*/ 	.word	0x000052b0
        /*0674*/ 	.word	0x00000000
        /*0678*/ 	.word	0x00000000
        /*067c*/ 	.short	0x010a
        /*067e*/ 	.byte	0xff
	.zero		1


	//   ....[88]....
        /*0680*/ 	.word	0x000055f0
        /*0684*/ 	.word	0x00000000
        /*0688*/ 	.word	0x00000080
        /*068c*/ 	.short	0x010a
        /*068e*/ 	.byte	0xff
	.zero		1


	//   ....[89]....
        /*0690*/ 	.word	0x00005700
        /*0694*/ 	.word	0x00000000
        /*0698*/ 	.word	0x00000000
        /*069c*/ 	.short	0x0101
        /*069e*/ 	.byte	0xff
	.zero		1


	//   ....[90]....
        /*06a0*/ 	.word	0x000061a0
        /*06a4*/ 	.word	0x00000000
        /*06a8*/ 	.word	0x00000040
        /*06ac*/ 	.short	0x010a
        /*06ae*/ 	.byte	0xff
	.zero		1


	//   ....[91]....
        /*06b0*/ 	.word	0x00006210
        /*06b4*/ 	.word	0x0000006a
        /*06b8*/ 	.word	0x000000a0
        /*06bc*/ 	.short	0x010a
        /*06be*/ 	.byte	0xff
	.zero		1


	//   ....[92]....
        /*06c0*/ 	.word	0x00006300
        /*06c4*/ 	.word	0x00000000
        /*06c8*/ 	.word	0x00000040
        /*06cc*/ 	.short	0x010a
        /*06ce*/ 	.byte	0xff
	.zero		1


	//   ....[93]....
        /*06d0*/ 	.word	0x00006430
        /*06d4*/ 	.word	0x0000006a
        /*06d8*/ 	.word	0x000000a0
        /*06dc*/ 	.short	0x010a
        /*06de*/ 	.byte	0xff
	.zero		1


	//   ....[94]....
        /*06e0*/ 	.word	0x00006f40
        /*06e4*/ 	.word	0x00000000
        /*06e8*/ 	.word	0x00000000
        /*06ec*/ 	.short	0x0101
        /*06ee*/ 	.byte	0xff
	.zero		1


	//   ....[95]....
        /*06f0*/ 	.word	0x00006f50
        /*06f4*/ 	.word	0x00000002
        /*06f8*/ 	.word	0x00000040
        /*06fc*/ 	.short	0x010a
        /*06fe*/ 	.byte	0xff
	.zero		1


	//   ....[96]....
        /*0700*/ 	.word	0x00007020
        /*0704*/ 	.word	0x00000002
        /*0708*/ 	.word	0x00000040
        /*070c*/ 	.short	0x010a
        /*070e*/ 	.byte	0xff
	.zero		1


	//   ....[97]....
        /*0710*/ 	.word	0x000074a0
        /*0714*/ 	.word	0x0000006a
        /*0718*/ 	.word	0x00000000
        /*071c*/ 	.short	0x0101
        /*071e*/ 	.byte	0xff
	.zero		1


	//   ....[98]....
        /*0720*/ 	.word	0x00007cb0
        /*0724*/ 	.word	0x00000000
        /*0728*/ 	.word	0x00000000
        /*072c*/ 	.short	0x0101
        /*072e*/ 	.byte	0xff
	.zero		1


	//   ....[99]....
        /*0730*/ 	.word	0x00007f20
        /*0734*/ 	.word	0x000000ff
        /*0738*/ 	.word	0x00000000
        /*073c*/ 	.short	0x0101
        /*073e*/ 	.byte	0x04
	.zero		1


	//   ....[100]....
        /*0740*/ 	.word	0x00007f40
        /*0744*/ 	.word	0x00000002
        /*0748*/ 	.word	0x000000f0
        /*074c*/ 	.short	0x010a
        /*074e*/ 	.byte	0xff
	.zero		1


	//   ....[101]....
        /*0750*/ 	.word	0x00007fa0
        /*0754*/ 	.word	0x00000002
        /*0758*/ 	.word	0x00000020
        /*075c*/ 	.short	0x010a
        /*075e*/ 	.byte	0xff
	.zero		1


	//   ....[102]....
        /*0760*/ 	.word	0x00008000
        /*0764*/ 	.word	0x00000002
        /*0768*/ 	.word	0x00000020
        /*076c*/ 	.short	0x010a
        /*076e*/ 	.byte	0xff
	.zero		1


	//   ....[103]....
        /*0770*/ 	.word	0x00008050
        /*0774*/ 	.word	0x00000002
        /*0778*/ 	.word	0x00000080
        /*077c*/ 	.short	0x010a
        /*077e*/ 	.byte	0xff
	.zero		1


	//   ....[104]....
        /*0780*/ 	.word	0x000080b0
        /*0784*/ 	.word	0x00000000
        /*0788*/ 	.word	0x00000000
        /*078c*/ 	.short	0x010a
        /*078e*/ 	.byte	0xff
	.zero		1


	//   ....[105]....
        /*0790*/ 	.word	0x00008110
        /*0794*/ 	.word	0x00000000
        /*0798*/ 	.word	0x00000000
        /*079c*/ 	.short	0x010a
        /*079e*/ 	.byte	0xff
	.zero		1


	//   ....[106]....
        /*07a0*/ 	.word	0x00008170
        /*07a4*/ 	.word	0x00000000
        /*07a8*/ 	.word	0x00000000
        /*07ac*/ 	.short	0x010a
        /*07ae*/ 	.byte	0xff
	.zero		1


	//   ....[107]....
        /*07b0*/ 	.word	0x000081c0
        /*07b4*/ 	.word	0x00000000
        /*07b8*/ 	.word	0x000000e0
        /*07bc*/ 	.short	0x010a
        /*07be*/ 	.byte	0xff
	.zero		1


	//   ....[108]....
        /*07c0*/ 	.word	0x00008220
        /*07c4*/ 	.word	0x00000000
        /*07c8*/ 	.word	0x00000090
        /*07cc*/ 	.short	0x010a
        /*07ce*/ 	.byte	0xff
	.zero		1


	//   ....[109]....
        /*07d0*/ 	.word	0x00008270
        /*07d4*/ 	.word	0x00000000
        /*07d8*/ 	.word	0x00000080
        /*07dc*/ 	.short	0x010a
        /*07de*/ 	.byte	0xff
	.zero		1


	//   ....[110]....
        /*07e0*/ 	.word	0x000082d0
        /*07e4*/ 	.word	0x00000000
        /*07e8*/ 	.word	0x00000090
        /*07ec*/ 	.short	0x010a
        /*07ee*/ 	.byte	0xff
	.zero		1


	//   ....[111]....
        /*07f0*/ 	.word	0x00008330
        /*07f4*/ 	.word	0x00000004
        /*07f8*/ 	.word	0x00000008
        /*07fc*/ 	.short	0x010a
        /*07fe*/ 	.byte	0xff
	.zero		1


	//   ....[112]....
        /*0800*/ 	.word	0x00008410
        /*0804*/ 	.word	0x00000002
        /*0808*/ 	.word	0x00000008
        /*080c*/ 	.short	0x010a
        /*080e*/ 	.byte	0xff
	.zero		1


	//   ....[113]....
        /*0810*/ 	.word	0x00008460
        /*0814*/ 	.word	0x00000000
        /*0818*/ 	.word	0x00000080
        /*081c*/ 	.short	0x010a
        /*081e*/ 	.byte	0xff
	.zero		1


	//   ....[114]....
        /*0820*/ 	.word	0x000084c0
        /*0824*/ 	.word	0x00000000
        /*0828*/ 	.word	0x000000c0
        /*082c*/ 	.short	0x010a
        /*082e*/ 	.byte	0xff
	.zero		1


	//   ....[115]....
        /*0830*/ 	.word	0x00008520
        /*0834*/ 	.word	0x00000000
        /*0838*/ 	.word	0x00000000
        /*083c*/ 	.short	0x010a
        /*083e*/ 	.byte	0xff
	.zero		1


	//   ....[116]....
        /*0840*/ 	.word	0x00008580
        /*0844*/ 	.word	0x00000000
        /*0848*/ 	.word	0x00000000
        /*084c*/ 	.short	0x010a
        /*084e*/ 	.byte	0xff
	.zero		1


	//   ....[117]....
        /*0850*/ 	.word	0x000085e0
        /*0854*/ 	.word	0x00000000
        /*0858*/ 	.word	0x00000000
        /*085c*/ 	.short	0x010a
        /*085e*/ 	.byte	0xff
	.zero		1


	//   ....[118]....
        /*0860*/ 	.word	0x00008640
        /*0864*/ 	.word	0x00000000
        /*0868*/ 	.word	0x00000000
        /*086c*/ 	.short	0x010a
        /*086e*/ 	.byte	0xff
	.zero		1


	//   ....[119]....
        /*0870*/ 	.word	0x000086a0
        /*0874*/ 	.word	0x00000000
        /*0878*/ 	.word	0x00000100
        /*087c*/ 	.short	0x010a
        /*087e*/ 	.byte	0xff
	.zero		1


	//   ....[120]....
        /*0880*/ 	.word	0x000086f0
        /*0884*/ 	.word	0x00000000
        /*0888*/ 	.word	0x00000080
        /*088c*/ 	.short	0x010a
        /*088e*/ 	.byte	0xff
	.zero		1


	//   ....[121]....
        /*0890*/ 	.word	0x00008750
        /*0894*/ 	.word	0x00000000
        /*0898*/ 	.word	0x00000078
        /*089c*/ 	.short	0x010a
        /*089e*/ 	.byte	0xff
	.zero		1


	//   ....[122]....
        /*08a0*/ 	.word	0x000087b0
        /*08a4*/ 	.word	0x00000000
        /*08a8*/ 	.word	0x00000058
        /*08ac*/ 	.short	0x010a
        /*08ae*/ 	.byte	0xff
	.zero		1


	//   ....[123]....
        /*08b0*/ 	.word	0x00008810
        /*08b4*/ 	.word	0x00000000
        /*08b8*/ 	.word	0x00000058
        /*08bc*/ 	.short	0x010a
        /*08be*/ 	.byte	0xff
	.zero		1


	//   ....[124]....
        /*08c0*/ 	.word	0x00008870
        /*08c4*/ 	.word	0x00000000
        /*08c8*/ 	.word	0x00000000
        /*08cc*/ 	.short	0x010a
        /*08ce*/ 	.byte	0xff
	.zero		1


	//   ....[125]....
        /*08d0*/ 	.word	0x000088d0
        /*08d4*/ 	.word	0x00000000
        /*08d8*/ 	.word	0x00000000
        /*08dc*/ 	.short	0x010a
        /*08de*/ 	.byte	0xff
	.zero		1


	//   ....[126]....
        /*08e0*/ 	.word	0x00008920
        /*08e4*/ 	.word	0x00000000
        /*08e8*/ 	.word	0x00000080
        /*08ec*/ 	.short	0x010a
        /*08ee*/ 	.byte	0xff
	.zero		1


	//   ....[127]....
        /*08f0*/ 	.word	0x00008970
        /*08f4*/ 	.word	0x00000000
        /*08f8*/ 	.word	0x00000040
        /*08fc*/ 	.short	0x010a
        /*08fe*/ 	.byte	0xff
	.zero		1


	//   ....[128]....
        /*0900*/ 	.word	0x000089c0
        /*0904*/ 	.word	0x0000006a
        /*0908*/ 	.word	0x000000a0
        /*090c*/ 	.short	0x010a
        /*090e*/ 	.byte	0xff
	.zero		1


	//   ....[129]....
        /*0910*/ 	.word	0x00008a10
        /*0914*/ 	.word	0x00000002
        /*0918*/ 	.word	0x00000040
        /*091c*/ 	.short	0x010a
        /*091e*/ 	.byte	0xff
	.zero		1


	//----- nvinfo : EIATTR_NUM_MBARRIERS
	.align		4
.L_47:
        /*0920*/ 	.byte	0x03, 0x38
        /*0922*/ 	.short	0x0021


	//----- nvinfo : EIATTR_EXIT_INSTR_OFFSETS
	.align		4
        /*0924*/ 	.byte	0x04, 0x1c
        /*0926*/ 	.short	(.L_49 - .L_48)


	//   ....[0]....
.L_48:
        /*0928*/ 	.word	0x00002970


	//   ....[1]....
        /*092c*/ 	.word	0x00002e70


	//   ....[2]....
        /*0930*/ 	.word	0x00002ed0


	//   ....[3]....
        /*0934*/ 	.word	0x00004410


	//   ....[4]....
        /*0938*/ 	.word	0x000052e0


	//   ....[5]....
        /*093c*/ 	.word	0x00005320


	//   ....[6]....
        /*0940*/ 	.word	0x00007e10


	//   ....[7]....
        /*0944*/ 	.word	0x00007e90


	//   ....[8]....
        /*0948*/ 	.word	0x00007ec0


	//   ....[9]....
        /*094c*/ 	.word	0x00007f30


	//----- nvinfo : EIATTR_MAX_THREADS
	.align		4
.L_49:
        /*0950*/ 	.byte	0x04, 0x05
        /*0952*/ 	.short	(.L_51 - .L_50)
.L_50:
        /*0954*/ 	.word	0x00000100
        /*0958*/ 	.word	0x00000001
        /*095c*/ 	.word	0x00000001


	//----- nvinfo : EIATTR_CRS_STACK_SIZE
	.align		4
.L_51:
        /*0960*/ 	.byte	0x04, 0x1e
        /*0962*/ 	.short	(.L_53 - .L_52)
.L_52:
        /*0964*/ 	.word	0x00000000


	//----- nvinfo : EIATTR_CBANK_PARAM_SIZE
	.align		4
.L_53:
        /*0968*/ 	.byte	0x03, 0x19
        /*096a*/ 	.short	0x0800


	//----- nvinfo : EIATTR_PARAM_CBANK
	.align		4
        /*096c*/ 	.byte	0x04, 0x0a
        /*096e*/ 	.short	(.L_55 - .L_54)
	.align		4
.L_54:
        /*0970*/ 	.word	index@(.nv.constant0._ZN7cutlass13device_kernelINS_4gemm6kernel13GemmUniversalIN4cute5tupleIJiiiiEEENS1_10collective13CollectiveMmaINS1_35MainloopSm100TmaUmmaWarpSpecializedILi4ELi2ELi4ENS5_IJNS4_1CILi2EEENSA_ILi1EEESC_EEEEENS5_IJNSA_ILi256EEENSA_ILi64EEENSA_ILi128EEEEEENS_10bfloat16_tENS5_IJlSC_lEEESJ_SK_NS4_8TiledMMAINS4_8MMA_AtomIJNS4_26SM100_MMA_F16BF16_2x1SM_SSISJ_SJ_fLi256ELi64ELNS4_4UMMA5MajorE0ELSP_0ELNSO_7ScaleInE0ELSQ_0EEEEEENS4_6LayoutINS5_IJSC_SC_SC_EEENS5_IJNSA_ILi0EEESV_SV_EEEEENS5_IJNS4_10UnderscoreESY_SY_EEEEENS4_18SM100_TMA_2SM_LOADENS4_14ComposedLayoutINS4_7SwizzleILi3ELi4ELi3EEENS4_18smem_ptr_flag_bitsILi16EEENST_INS5_IJNSA_ILi8EEESG_EEENS5_IJSG_SC_EEEEEEEvNS4_8identityES11_S1B_vS1C_EENS_8epilogue10collective18CollectiveEpilogueINS1E_23Sm100TmaWarpSpecializedILi3ELi2ELi32ELb1ELb0EEEJNS5_IJSH_SG_SH_EEENS5_IJNST_ISH_SC_EENST_INSA_ILi32EEESC_EEEEESJ_SK_SJ_SK_NS1E_6fusion15FusionCallbacksIS1I_NS1O_17LinearCombinationISJ_fSJ_fLNS_15FloatRoundStyleE2EEES1J_S1N_JEEENS4_5SM1004TMEM4LOAD26SM100_TMEM_LOAD_32dp32b32xENS4_13SM90_TMA_LOADENS12_INS13_ILi2ELi4ELi3EEES16_NST_INS5_IJS17_S1L_EEENS5_IJS1L_SC_EEEEEEENS4_39AutoVectorizingCopyWithAssumedAlignmentILi128EEENS4_14SM90_TMA_STOREES23_S25_S25_EEEvvEEEEvNT_6ParamsE)
        /*0974*/ 	.short	0x0380
        /*0976*/ 	.short	0x0800


	//----- nvinfo : EIATTR_SW_WAR
	.align		4
.L_55:
        /*0978*/ 	.byte	0x04, 0x36
        /*097a*/ 	.short	(.L_57 - .L_56)
.L_56:
        /*097c*/ 	.word	0x00000008
.L_57:


//--------------------- .nv.callgraph             --------------------------
	.section	.nv.callgraph,"",@"SHT_CUDA_CALLGRAPH"
	.align	4
	.sectionentsize	8
	.align		4
        /*0000*/ 	.word	0x00000000
	.align		4
        /*0004*/ 	.word	0xffffffff
	.align		4
        /*0008*/ 	.word	index@(_ZN7cutlass13device_kernelINS_4gemm6kernel13GemmUniversalIN4cute5tupleIJiiiiEEENS1_10collective13CollectiveMmaINS1_35MainloopSm100TmaUmmaWarpSpecializedILi4ELi2ELi4ENS5_IJNS4_1CILi2EEENSA_ILi1EEESC_EEEEENS5_IJNSA_ILi256EEENSA_ILi64EEENSA_ILi128EEEEEENS_10bfloat16_tENS5_IJlSC_lEEESJ_SK_NS4_8TiledMMAINS4_8MMA_AtomIJNS4_26SM100_MMA_F16BF16_2x1SM_SSISJ_SJ_fLi256ELi64ELNS4_4UMMA5MajorE0ELSP_0ELNSO_7ScaleInE0ELSQ_0EEEEEENS4_6LayoutINS5_IJSC_SC_SC_EEENS5_IJNSA_ILi0EEESV_SV_EEEEENS5_IJNS4_10UnderscoreESY_SY_EEEEENS4_18SM100_TMA_2SM_LOADENS4_14ComposedLayoutINS4_7SwizzleILi3ELi4ELi3EEENS4_18smem_ptr_flag_bitsILi16EEENST_INS5_IJNSA_ILi8EEESG_EEENS5_IJSG_SC_EEEEEEEvNS4_8identityES11_S1B_vS1C_EENS_8epilogue10collective18CollectiveEpilogueINS1E_23Sm100TmaWarpSpecializedILi3ELi2ELi32ELb1ELb0EEEJNS5_IJSH_SG_SH_EEENS5_IJNST_ISH_SC_EENST_INSA_ILi32EEESC_EEEEESJ_SK_SJ_SK_NS1E_6fusion15FusionCallbacksIS1I_NS1O_17LinearCombinationISJ_fSJ_fLNS_15FloatRoundStyleE2EEES1J_S1N_JEEENS4_5SM1004TMEM4LOAD26SM100_TMEM_LOAD_32dp32b32xENS4_13SM90_TMA_LOADENS12_INS13_ILi2ELi4ELi3EEES16_NST_INS5_IJS17_S1L_EEENS5_IJS1L_SC_EEEEEEENS4_39AutoVectorizingCopyWithAssumedAlignmentILi128EEENS4_14SM90_TMA_STOREES23_S25_S25_EEEvvEEEEvNT_6ParamsE)
	.align		4
        /*000c*/ 	.word	index@(__assertfail)
	.align		4
        /*0010*/ 	.word	0x00000000
	.align		4
        /*0014*/ 	.word	0xfffffffe
	.align		4
        /*0018*/ 	.word	0x00000000
	.align		4
        /*001c*/ 	.word	0xfffffffd
	.align		4
        /*0020*/ 	.word	0x00000000
	.align		4
        /*0024*/ 	.word	0xfffffffc


//--------------------- .nv.constant4             --------------------------
	.section	.nv.constant4,"a",@progbits
	.align	8
	.align		8
.nv.constant4:
        /*0000*/ 	.dword	__assertfail
	.align		8
        /*0008*/ 	.dword	__unnamed_1
	.align		8
        /*0010*/ 	.dword	__unnamed_2
	.align		8
        /*0018*/ 	.dword	_ZN39_INTERNAL_68bf5aa7_4_k_cu_4b37f8cb_84974cuda3std3__45__cpo5beginE
	.align		8
        /*0020*/ 	.dword	_ZN39_INTERNAL_68bf5aa7_4_k_cu_4b37f8cb_84974cuda3std3__45__cpo3endE
	.align		8
        /*0028*/ 	.dword	_ZN39_INTERNAL_68bf5aa7_4_k_cu_4b37f8cb_84974cuda3std3__45__cpo6cbeginE
	.align		8
        /*0030*/ 	.dword	_ZN39_INTERNAL_68bf5aa7_4_k_cu_4b37f8cb_84974cuda3std3__45__cpo4cendE
	.align		8
        /*0038*/ 	.dword	_ZN39_INTERNAL_68bf5aa7_4_k_cu_4b37f8cb_84974cuda3std3__441_GLOBAL__N__68bf5aa7_4_k_cu_4b37f8cb_84976ignoreE
	.align		8
        /*0040*/ 	.dword	_ZN39_INTERNAL_68bf5aa7_4_k_cu_4b37f8cb_84974cuda3std3__419piecewise_constructE
	.align		8
        /*0048*/ 	.dword	_ZN39_INTERNAL_68bf5aa7_4_k_cu_4b37f8cb_84974cuda3std3__48in_placeE
	.align		8
        /*0050*/ 	.dword	_ZN39_INTERNAL_68bf5aa7_4_k_cu_4b37f8cb_84974cuda3std6ranges3__45__cpo4swapE
	.align		8
        /*0058*/ 	.dword	_ZN39_INTERNAL_68bf5aa7_4_k_cu_4b37f8cb_84974cuda3std6ranges3__45__cpo9iter_moveE
	.align		8
        /*0060*/ 	.dword	_ZN39_INTERNAL_68bf5aa7_4_k_cu_4b37f8cb_84974cute7productE
	.align		8
        /*0068*/ 	.dword	_ZN39_INTERNAL_68bf5aa7_4_k_cu_4b37f8cb_84974cute1_E
	.align		8
        /*0070*/ 	.dword	$str$25
	.align		8
        /*0078*/ 	.dword	$str$26
	.align		8
        /*0080*/ 	.dword	$str$27
	.align		8
        /*0088*/ 	.dword	$str$28


//--------------------- .text._ZN7cutlass13device_kernelINS_4gemm6kernel13GemmUniversalIN4cute5tupleIJiiiiEEENS1_10collective13CollectiveMmaINS1_35MainloopSm100TmaUmmaWarpSpecializedILi4ELi2ELi4ENS5_IJNS4_1CILi2EEENSA_ILi1EEESC_EEEEENS5_IJNSA_ILi256EEENSA_ILi64EEENSA_ILi128EEEEEENS_10bfloat16_tENS5_IJlSC_lEEESJ_SK_NS4_8TiledMMAINS4_8MMA_AtomIJNS4_26SM100_MMA_F16BF16_2x1SM_SSISJ_SJ_fLi256ELi64ELNS4_4UMMA5MajorE0ELSP_0ELNSO_7ScaleInE0ELSQ_0EEEEEENS4_6LayoutINS5_IJSC_SC_SC_EEENS5_IJNSA_ILi0EEESV_SV_EEEEENS5_IJNS4_10UnderscoreESY_SY_EEEEENS4_18SM100_TMA_2SM_LOADENS4_14ComposedLayoutINS4_7SwizzleILi3ELi4ELi3EEENS4_18smem_ptr_flag_bitsILi16EEENST_INS5_IJNSA_ILi8EEESG_EEENS5_IJSG_SC_EEEEEEEvNS4_8identityES11_S1B_vS1C_EENS_8epilogue10collective18CollectiveEpilogueINS1E_23Sm100TmaWarpSpecializedILi3ELi2ELi32ELb1ELb0EEEJNS5_IJSH_SG_SH_EEENS5_IJNST_ISH_SC_EENST_INSA_ILi32EEESC_EEEEESJ_SK_SJ_SK_NS1E_6fusion15FusionCallbacksIS1I_NS1O_17LinearCombinationISJ_fSJ_fLNS_15FloatRoundStyleE2EEES1J_S1N_JEEENS4_5SM1004TMEM4LOAD26SM100_TMEM_LOAD_32dp32b32xENS4_13SM90_TMA_LOADENS12_INS13_ILi2ELi4ELi3EEES16_NST_INS5_IJS17_S1L_EEENS5_IJS1L_SC_EEEEEEENS4_39AutoVectorizingCopyWithAssumedAlignmentILi128EEENS4_14SM90_TMA_STOREES23_S25_S25_EEEvvEEEEvNT_6ParamsE --------------------------
	.section	.text._ZN7cutlass13device_kernelINS_4gemm6kernel13GemmUniversalIN4cute5tupleIJiiiiEEENS1_10collective13CollectiveMmaINS1_35MainloopSm100TmaUmmaWarpSpecializedILi4ELi2ELi4ENS5_IJNS4_1CILi2EEENSA_ILi1EEESC_EEEEENS5_IJNSA_ILi256EEENSA_ILi64EEENSA_ILi128EEEEEENS_10bfloat16_tENS5_IJlSC_lEEESJ_SK_NS4_8TiledMMAINS4_8MMA_AtomIJNS4_26SM100_MMA_F16BF16_2x1SM_SSISJ_SJ_fLi256ELi64ELNS4_4UMMA5MajorE0ELSP_0ELNSO_7ScaleInE0ELSQ_0EEEEEENS4_6LayoutINS5_IJSC_SC_SC_EEENS5_IJNSA_ILi0EEESV_SV_EEEEENS5_IJNS4_10UnderscoreESY_SY_EEEEENS4_18SM100_TMA_2SM_LOADENS4_14ComposedLayoutINS4_7SwizzleILi3ELi4ELi3EEENS4_18smem_ptr_flag_bitsILi16EEENST_INS5_IJNSA_ILi8EEESG_EEENS5_IJSG_SC_EEEEEEEvNS4_8identityES11_S1B_vS1C_EENS_8epilogue10collective18CollectiveEpilogueINS1E_23Sm100TmaWarpSpecializedILi3ELi2ELi32ELb1ELb0EEEJNS5_IJSH_SG_SH_EEENS5_IJNST_ISH_SC_EENST_INSA_ILi32EEESC_EEEEESJ_SK_SJ_SK_NS1E_6fusion15FusionCallbacksIS1I_NS1O_17LinearCombinationISJ_fSJ_fLNS_15FloatRoundStyleE2EEES1J_S1N_JEEENS4_5SM1004TMEM4LOAD26SM100_TMEM_LOAD_32dp32b32xENS4_13SM90_TMA_LOADENS12_INS13_ILi2ELi4ELi3EEES16_NST_INS5_IJS17_S1L_EEENS5_IJS1L_SC_EEEEEEENS4_39AutoVectorizingCopyWithAssumedAlignmentILi128EEENS4_14SM90_TMA_STOREES23_S25_S25_EEEvvEEEEvNT_6ParamsE,"ax",@progbits
	.align	128
.text._ZN7cutlass13device_kernelINS_4gemm6kernel13GemmUniversalIN4cute5tupleIJiiiiEEENS1_10collective13CollectiveMmaINS1_35MainloopSm100TmaUmmaWarpSpecializedILi4ELi2ELi4ENS5_IJNS4_1CILi2EEENSA_ILi1EEESC_EEEEENS5_IJNSA_ILi256EEENSA_ILi64EEENSA_ILi128EEEEEENS_10bfloat16_tENS5_IJlSC_lEEESJ_SK_NS4_8TiledMMAINS4_8MMA_AtomIJNS4_26SM100_MMA_F16BF16_2x1SM_SSISJ_SJ_fLi256ELi64ELNS4_4UMMA5MajorE0ELSP_0ELNSO_7ScaleInE0ELSQ_0EEEEEENS4_6LayoutINS5_IJSC_SC_SC_EEENS5_IJNSA_ILi0EEESV_SV_EEEEENS5_IJNS4_10UnderscoreESY_SY_EEEEENS4_18SM100_TMA_2SM_LOADENS4_14ComposedLayoutINS4_7SwizzleILi3ELi4ELi3EEENS4_18smem_ptr_flag_bitsILi16EEENST_INS5_IJNSA_ILi8EEESG_EEENS5_IJSG_SC_EEEEEEEvNS4_8identityES11_S1B_vS1C_EENS_8epilogue10collective18CollectiveEpilogueINS1E_23Sm100TmaWarpSpecializedILi3ELi2ELi32ELb1ELb0EEEJNS5_IJSH_SG_SH_EEENS5_IJNST_ISH_SC_EENST_INSA_ILi32EEESC_EEEEESJ_SK_SJ_SK_NS1E_6fusion15FusionCallbacksIS1I_NS1O_17LinearCombinationISJ_fSJ_fLNS_15FloatRoundStyleE2EEES1J_S1N_JEEENS4_5SM1004TMEM4LOAD26SM100_TMEM_LOAD_32dp32b32xENS4_13SM90_TMA_LOADENS12_INS13_ILi2ELi4ELi3EEES16_NST_INS5_IJS17_S1L_EEENS5_IJS1L_SC_EEEEEEENS4_39AutoVectorizingCopyWithAssumedAlignmentILi128EEENS4_14SM90_TMA_STOREES23_S25_S25_EEEvvEEEEvNT_6ParamsE:
        .type           _ZN7cutlass13device_kernelINS_4gemm6kernel13GemmUniversalIN4cute5tupleIJiiiiEEENS1_10collective13CollectiveMmaINS1_35MainloopSm100TmaUmmaWarpSpecializedILi4ELi2ELi4ENS5_IJNS4_1CILi2EEENSA_ILi1EEESC_EEEEENS5_IJNSA_ILi256EEENSA_ILi64EEENSA_ILi128EEEEEENS_10bfloat16_tENS5_IJlSC_lEEESJ_SK_NS4_8TiledMMAINS4_8MMA_AtomIJNS4_26SM100_MMA_F16BF16_2x1SM_SSISJ_SJ_fLi256ELi64ELNS4_4UMMA5MajorE0ELSP_0ELNSO_7ScaleInE0ELSQ_0EEEEEENS4_6LayoutINS5_IJSC_SC_SC_EEENS5_IJNSA_ILi0EEESV_SV_EEEEENS5_IJNS4_10UnderscoreESY_SY_EEEEENS4_18SM100_TMA_2SM_LOADENS4_14ComposedLayoutINS4_7SwizzleILi3ELi4ELi3EEENS4_18smem_ptr_flag_bitsILi16EEENST_INS5_IJNSA_ILi8EEESG_EEENS5_IJSG_SC_EEEEEEEvNS4_8identityES11_S1B_vS1C_EENS_8epilogue10collective18CollectiveEpilogueINS1E_23Sm100TmaWarpSpecializedILi3ELi2ELi32ELb1ELb0EEEJNS5_IJSH_SG_SH_EEENS5_IJNST_ISH_SC_EENST_INSA_ILi32EEESC_EEEEESJ_SK_SJ_SK_NS1E_6fusion15FusionCallbacksIS1I_NS1O_17LinearCombinationISJ_fSJ_fLNS_15FloatRoundStyleE2EEES1J_S1N_JEEENS4_5SM1004TMEM4LOAD26SM100_TMEM_LOAD_32dp32b32xENS4_13SM90_TMA_LOADENS12_INS13_ILi2ELi4ELi3EEES16_NST_INS5_IJS17_S1L_EEENS5_IJS1L_SC_EEEEEEENS4_39AutoVectorizingCopyWithAssumedAlignmentILi128EEENS4_14SM90_TMA_STOREES23_S25_S25_EEEvvEEEEvNT_6ParamsE,@function
        .size           _ZN7cutlass13device_kernelINS_4gemm6kernel13GemmUniversalIN4cute5tupleIJiiiiEEENS1_10collective13CollectiveMmaINS1_35MainloopSm100TmaUmmaWarpSpecializedILi4ELi2ELi4ENS5_IJNS4_1CILi2EEENSA_ILi1EEESC_EEEEENS5_IJNSA_ILi256EEENSA_ILi64EEENSA_ILi128EEEEEENS_10bfloat16_tENS5_IJlSC_lEEESJ_SK_NS4_8TiledMMAINS4_8MMA_AtomIJNS4_26SM100_MMA_F16BF16_2x1SM_SSISJ_SJ_fLi256ELi64ELNS4_4UMMA5MajorE0ELSP_0ELNSO_7ScaleInE0ELSQ_0EEEEEENS4_6LayoutINS5_IJSC_SC_SC_EEENS5_IJNSA_ILi0EEESV_SV_EEEEENS5_IJNS4_10UnderscoreESY_SY_EEEEENS4_18SM100_TMA_2SM_LOADENS4_14ComposedLayoutINS4_7SwizzleILi3ELi4ELi3EEENS4_18smem_ptr_flag_bitsILi16EEENST_INS5_IJNSA_ILi8EEESG_EEENS5_IJSG_SC_EEEEEEEvNS4_8identityES11_S1B_vS1C_EENS_8epilogue10collective18CollectiveEpilogueINS1E_23Sm100TmaWarpSpecializedILi3ELi2ELi32ELb1ELb0EEEJNS5_IJSH_SG_SH_EEENS5_IJNST_ISH_SC_EENST_INSA_ILi32EEESC_EEEEESJ_SK_SJ_SK_NS1E_6fusion15FusionCallbacksIS1I_NS1O_17LinearCombinationISJ_fSJ_fLNS_15FloatRoundStyleE2EEES1J_S1N_JEEENS4_5SM1004TMEM4LOAD26SM100_TMEM_LOAD_32dp32b32xENS4_13SM90_TMA_LOADENS12_INS13_ILi2ELi4ELi3EEES16_NST_INS5_IJS17_S1L_EEENS5_IJS1L_SC_EEEEEEENS4_39AutoVectorizingCopyWithAssumedAlignmentILi128EEENS4_14SM90_TMA_STOREES23_S25_S25_EEEvvEEEEvNT_6ParamsE,(.L_x_175 - _ZN7cutlass13device_kernelINS_4gemm6kernel13GemmUniversalIN4cute5tupleIJiiiiEEENS1_10collective13CollectiveMmaINS1_35MainloopSm100TmaUmmaWarpSpecializedILi4ELi2ELi4ENS5_IJNS4_1CILi2EEENSA_ILi1EEESC_EEEEENS5_IJNSA_ILi256EEENSA_ILi64EEENSA_ILi128EEEEEENS_10bfloat16_tENS5_IJlSC_lEEESJ_SK_NS4_8TiledMMAINS4_8MMA_AtomIJNS4_26SM100_MMA_F16BF16_2x1SM_SSISJ_SJ_fLi256ELi64ELNS4_4UMMA5MajorE0ELSP_0ELNSO_7ScaleInE0ELSQ_0EEEEEENS4_6LayoutINS5_IJSC_SC_SC_EEENS5_IJNSA_ILi0EEESV_SV_EEEEENS5_IJNS4_10UnderscoreESY_SY_EEEEENS4_18SM100_TMA_2SM_LOADENS4_14ComposedLayoutINS4_7SwizzleILi3ELi4ELi3EEENS4_18smem_ptr_flag_bitsILi16EEENST_INS5_IJNSA_ILi8EEESG_EEENS5_IJSG_SC_EEEEEEEvNS4_8identityES11_S1B_vS1C_EENS_8epilogue10collective18CollectiveEpilogueINS1E_23Sm100TmaWarpSpecializedILi3ELi2ELi32ELb1ELb0EEEJNS5_IJSH_SG_SH_EEENS5_IJNST_ISH_SC_EENST_INSA_ILi32EEESC_EEEEESJ_SK_SJ_SK_NS1E_6fusion15FusionCallbacksIS1I_NS1O_17LinearCombinationISJ_fSJ_fLNS_15FloatRoundStyleE2EEES1J_S1N_JEEENS4_5SM1004TMEM4LOAD26SM100_TMEM_LOAD_32dp32b32xENS4_13SM90_TMA_LOADENS12_INS13_ILi2ELi4ELi3EEES16_NST_INS5_IJS17_S1L_EEENS5_IJS1L_SC_EEEEEEENS4_39AutoVectorizingCopyWithAssumedAlignmentILi128EEENS4_14SM90_TMA_STOREES23_S25_S25_EEEvvEEEEvNT_6ParamsE)
        .other          _ZN7cutlass13device_kernelINS_4gemm6kernel13GemmUniversalIN4cute5tupleIJiiiiEEENS1_10collective13CollectiveMmaINS1_35MainloopSm100TmaUmmaWarpSpecializedILi4ELi2ELi4ENS5_IJNS4_1CILi2EEENSA_ILi1EEESC_EEEEENS5_IJNSA_ILi256EEENSA_ILi64EEENSA_ILi128EEEEEENS_10bfloat16_tENS5_IJlSC_lEEESJ_SK_NS4_8TiledMMAINS4_8MMA_AtomIJNS4_26SM100_MMA_F16BF16_2x1SM_SSISJ_SJ_fLi256ELi64ELNS4_4UMMA5MajorE0ELSP_0ELNSO_7ScaleInE0ELSQ_0EEEEEENS4_6LayoutINS5_IJSC_SC_SC_EEENS5_IJNSA_ILi0EEESV_SV_EEEEENS5_IJNS4_10UnderscoreESY_SY_EEEEENS4_18SM100_TMA_2SM_LOADENS4_14ComposedLayoutINS4_7SwizzleILi3ELi4ELi3EEENS4_18smem_ptr_flag_bitsILi16EEENST_INS5_IJNSA_ILi8EEESG_EEENS5_IJSG_SC_EEEEEEEvNS4_8identityES11_S1B_vS1C_EENS_8epilogue10collective18CollectiveEpilogueINS1E_23Sm100TmaWarpSpecializedILi3ELi2ELi32ELb1ELb0EEEJNS5_IJSH_SG_SH_EEENS5_IJNST_ISH_SC_EENST_INSA_ILi32EEESC_EEEEESJ_SK_SJ_SK_NS1E_6fusion15FusionCallbacksIS1I_NS1O_17LinearCombinationISJ_fSJ_fLNS_15FloatRoundStyleE2EEES1J_S1N_JEEENS4_5SM1004TMEM4LOAD26SM100_TMEM_LOAD_32dp32b32xENS4_13SM90_TMA_LOADENS12_INS13_ILi2ELi4ELi3EEES16_NST_INS5_IJS17_S1L_EEENS5_IJS1L_SC_EEEEEEENS4_39AutoVectorizingCopyWithAssumedAlignmentILi128EEENS4_14SM90_TMA_STOREES23_S25_S25_EEEvvEEEEvNT_6ParamsE,@"STO_CUDA_ENTRY STV_DEFAULT"
_ZN7cutlass13device_kernelINS_4gemm6kernel13GemmUniversalIN4cute5tupleIJiiiiEEENS1_10collective13CollectiveMmaINS1_35MainloopSm100TmaUmmaWarpSpecializedILi4ELi2ELi4ENS5_IJNS4_1CILi2EEENSA_ILi1EEESC_EEEEENS5_IJNSA_ILi256EEENSA_ILi64EEENSA_ILi128EEEEEENS_10bfloat16_tENS5_IJlSC_lEEESJ_SK_NS4_8TiledMMAINS4_8MMA_AtomIJNS4_26SM100_MMA_F16BF16_2x1SM_SSISJ_SJ_fLi256ELi64ELNS4_4UMMA5MajorE0ELSP_0ELNSO_7ScaleInE0ELSQ_0EEEEEENS4_6LayoutINS5_IJSC_SC_SC_EEENS5_IJNSA_ILi0EEESV_SV_EEEEENS5_IJNS4_10UnderscoreESY_SY_EEEEENS4_18SM100_TMA_2SM_LOADENS4_14ComposedLayoutINS4_7SwizzleILi3ELi4ELi3EEENS4_18smem_ptr_flag_bitsILi16EEENST_INS5_IJNSA_ILi8EEESG_EEENS5_IJSG_SC_EEEEEEEvNS4_8identityES11_S1B_vS1C_EENS_8epilogue10collective18CollectiveEpilogueINS1E_23Sm100TmaWarpSpecializedILi3ELi2ELi32ELb1ELb0EEEJNS5_IJSH_SG_SH_EEENS5_IJNST_ISH_SC_EENST_INSA_ILi32EEESC_EEEEESJ_SK_SJ_SK_NS1E_6fusion15FusionCallbacksIS1I_NS1O_17LinearCombinationISJ_fSJ_fLNS_15FloatRoundStyleE2EEES1J_S1N_JEEENS4_5SM1004TMEM4LOAD26SM100_TMEM_LOAD_32dp32b32xENS4_13SM90_TMA_LOADENS12_INS13_ILi2ELi4ELi3EEES16_NST_INS5_IJS17_S1L_EEENS5_IJS1L_SC_EEEEEEENS4_39AutoVectorizingCopyWithAssumedAlignmentILi128EEENS4_14SM90_TMA_STOREES23_S25_S25_EEEvvEEEEvNT_6ParamsE:
[----:B------:R-:W1:Y:S01]  /*0000*/  LDC R1, c[0x0][0x37c] ;  /* 0x0000df00ff017b82 */ /* 0x000e620000000800 */
[----:B------:R-:W2:Y:S01]  /*0010*/  S2R R97, SR_TID.X ;  /* 0x0000000000617919 */ /* 0x000ea20000002100 */
[----:B------:R-:W3:Y:S06]  /*0020*/  LDCU.64 UR6, c[0x0][0x890] ;  /* 0x00011200ff0677ac */ /* 0x000eec0008000a00 */
[----:B------:R-:W4:Y:S01]  /*0030*/  S2UR UR37, SR_CgaCtaId ;  /* 0x00000000002579c3 */ /* 0x000f220000008800 */
[----:B------:R-:W-:Y:S02]  /*0040*/  PRMT R92, RZ, 0x7610, R92 ;  /* 0x00007610ff5c7816 */ /* 0x000fe4000000005c */
[----:B------:R-:W-:Y:S01]  /*0050*/  ELECT P1, URZ, PT ;  /* 0x0000000000ff782f */ /* 0x000fe20003820000 */
[----:B------:R-:W1:Y:S01]  /*0060*/  LDCU.64 UR46, c[0x0][0x358] ;  /* 0x00006b00ff2e77ac */ /* 0x000e620008000a00 */
[----:B---3--:R-:W-:-:S04]  /*0070*/  UISETP.NE.U32.AND UP0, UPT, UR6, URZ, UPT ;  /* 0x000000ff0600728c */ /* 0x008fc8000bf05070 */
[----:B------:R-:W-:Y:S02]  /*0080*/  UISETP.NE.AND.EX UP0, UPT, UR7, URZ, UPT, UP0 ;  /* 0x000000ff0700728c */ /* 0x000fe4000bf05300 */
[----:B----4-:R-:W-:Y:S02]  /*0090*/  ULOP3.LUT UR5, UR37, 0x1, URZ, 0xc0, !UPT ;  /* 0x0000000125057892 */ /* 0x010fe4000f8ec0ff */
[----:B------:R-:W-:Y:S01]  /*00a0*/  ULOP3.LUT UR4, UR37, 0x1, URZ, 0x3c, !UPT ;  /* 0x0000000125047892 */ /* 0x000fe2000f8e3cff */
[----:B--2---:R-:W-:-:S05]  /*00b0*/  SHF.R.U32.HI R96, RZ, 0x5, R97 ;  /* 0x00000005ff607819 */ /* 0x004fca0000011661 */
[----:B------:R-:W2:Y:S02]  /*00c0*/  SHFL.IDX PT, R0, R96, RZ, 0x1f ;  /* 0x00001fff60007589 */ /* 0x000ea400000e0000 */
[----:B--2---:R-:W-:Y:S01]  /*00d0*/  R2UR UR10, R0 ;  /* 0x00000000000a72ca */ /* 0x004fe200000e0000 */
[----:B-1----:R-:W-:-:S14]  /*00e0*/  BRA.U UP0, `(.L_x_0) ;  /* 0x00000001002c7547 */ /* 0x002fdc000b800000 */
[----:B------:R-:W1:Y:S02]  /*00f0*/  LDCU.64 UR8, c[0x0][0x888] ;  /* 0x00011100ff0877ac */ /* 0x000e640008000a00 */
[----:B-1----:R-:W-:-:S04]  /*0100*/  UISETP.NE.U32.AND UP0, UPT, UR8, URZ, UPT ;  /* 0x000000ff0800728c */ /* 0x002fc8000bf05070 */
[----:B------:R-:W-:-:S09]  /*0110*/  UISETP.NE.AND.EX UP0, UPT, UR9, URZ, UPT, UP0 ;  /* 0x000000ff0900728c */ /* 0x000fd2000bf05300 */
[----:B------:R-:W-:Y:S05]  /*0120*/  BRA.U !UP0, `(.L_x_1) ;  /* 0x0000000108107547 */ /* 0x000fea000b800000 */
[----:B------:R-:W1:Y:S02]  /*0130*/  LDC.64 R2, c[0x0][0x888] ;  /* 0x00022200ff027b82 */ /* 0x000e640000000a00 */
[----:B-1----:R1:W5:Y:S01]  /*0140*/  LDG.E R49, desc[UR46][R2.64] ;  /* 0x0000002e02317981 */ /* 0x002362000c1e1900 */
[----:B------:R-:W-:Y:S01]  /*0150*/  HFMA2 R92, -RZ, RZ, 0, 5.9604644775390625e-08 ;  /* 0x00000001ff5c7431 */ /* 0x000fe200000001ff */
[----:B------:R-:W-:Y:S05]  /*0160*/  BRA `(.L_x_0) ;  /* 0x00000000000c7947 */ /* 0x000fea0003800000 */
.L_x_1:
[----:B------:R-:W1:Y:S01]  /*0170*/  LDCU UR8, c[0x0][0x880] ;  /* 0x00011000ff0877ac */ /* 0x000e620008000800 */
[----:B------:R-:W-:Y:S01]  /*0180*/  HFMA2 R92, -RZ, RZ, 0, 5.9604644775390625e-08 ;  /* 0x00000001ff5c7431 */ /* 0x000fe200000001ff */
[----:B-1----:R-:W-:-:S07]  /*0190*/  MOV R49, UR8 ;  /* 0x0000000800317c02 */ /* 0x002fce0008000f00 */
.L_x_0:
[----:B------:R-:W2:Y:S02]  /*01a0*/  LDCU.64 UR8, c[0x0][0x8b0] ;  /* 0x00011600ff0877ac */ /* 0x000ea40008000a00 */
[----:B--2---:R-:W-:-:S04]  /*01b0*/  UISETP.NE.U32.AND UP0, UPT, UR8, URZ, UPT ;  /* 0x000000ff0800728c */ /* 0x004fc8000bf05070 */
[----:B------:R-:W-:-:S09]  /*01c0*/  UISETP.NE.AND.EX UP0, UPT, UR9, URZ, UPT, UP0 ;  /* 0x000000ff0900728c */ /* 0x000fd2000bf05300 */
[----:B------:R-:W-:Y:S05]  /*01d0*/  BRA.U UP0, `(.L_x_2) ;  /* 0x0000000100247547 */ /* 0x000fea000b800000 */
[----:B------:R-:W2:Y:S02]  /*01e0*/  LDCU.64 UR8, c[0x0][0x8a8] ;  /* 0x00011500ff0877ac */ /* 0x000ea40008000a00 */
[----:B--2---:R-:W-:-:S04]  /*01f0*/  UISETP.NE.U32.AND UP0, UPT, UR8, URZ, UPT ;  /* 0x000000ff0800728c */ /* 0x004fc8000bf05070 */
[----:B------:R-:W-:-:S09]  /*0200*/  UISETP.NE.AND.EX UP0, UPT, UR9, URZ, UPT, UP0 ;  /* 0x000000ff0900728c */ /* 0x000fd2000bf05300 */
[----:B------:R-:W-:Y:S05]  /*0210*/  BRA.U !UP0, `(.L_x_3) ;  /* 0x00000001080c7547 */ /* 0x000fea000b800000 */
[----:B-1----:R-:W1:Y:S02]  /*0220*/  LDC.64 R2, c[0x0][0x8a8] ;  /* 0x00022a00ff027b82 */ /* 0x002e640000000a00 */
[----:B-1----:R2:W5:Y:S01]  /*0230*/  LDG.E R47, desc[UR46][R2.64] ;  /* 0x0000002e022f7981 */ /* 0x002562000c1e1900 */
[----:B------:R-:W-:Y:S05]  /*0240*/  BRA `(.L_x_2) ;  /* 0x0000000000087947 */ /* 0x000fea0003800000 */
.L_x_3:
[----:B------:R-:W2:Y:S02]  /*0250*/  LDCU UR8, c[0x0][0x8a0] ;  /* 0x00011400ff0877ac */ /* 0x000ea40008000800 */
[----:B--2---:R-:W-:Y:S02]  /*0260*/  MOV R47, UR8 ;  /* 0x00000008002f7c02 */ /* 0x004fe40008000f00 */
.L_x_2:
[----:B------:R-:W-:Y:S01]  /*0270*/  IMAD.U32 R0, RZ, RZ, UR10 ;  /* 0x0000000aff007e24 */ /* 0x000fe2000f8e00ff */
[----:B------:R-:W-:Y:S04]  /*0280*/  BSSY.RECONVERGENT B0, `(.L_x_4) ;  /* 0x000000c000007945 */ /* 0x000fe80003800200 */
[C---:B------:R-:W-:Y:S02]  /*0290*/  ISETP.NE.OR P2, PT, R0.reuse, 0x1, !P1 ;  /* 0x000000010000780c */ /* 0x040fe40004f45670 */
[----:B------:R-:W-:-:S11]  /*02a0*/  ISETP.NE.OR P0, PT, R0, 0x3, !P1 ;  /* 0x000000030000780c */ /* 0x000fd60004f05670 */
[----:B------:R-:W-:Y:S05]  /*02b0*/  @P2 BRA `(.L_x_5) ;  /* 0x0000000000202947 */ /* 0x000fea0003800000 */
[----:B------:R-:W3:Y:S02]  /*02c0*/  LDCU.64 UR8, c[0x0][0x348] ;  /* 0x00006900ff0877ac */ /* 0x000ee40008000a00 */
[----:B---3--:R-:W-:Y:S02]  /*02d0*/  UIADD3 UR12, UP1, UPT, UR8, 0x80, URZ ;  /* 0x00000080080c7890 */ /* 0x008fe4000ff3e0ff */
[----:B------:R-:W-:Y:S02]  /*02e0*/  UIADD3 UR8, UP0, UPT, UR8, 0x180, URZ ;  /* 0x0000018008087890 */ /* 0x000fe4000ff1e0ff */
[----:B------:R-:W-:Y:S02]  /*02f0*/  UIADD3.X UR13, UPT, UPT, URZ, UR9, URZ, UP1, !UPT ;  /* 0x00000009ff0d7290 */ /* 0x000fe40008ffe4ff */
[----:B------:R-:W-:-:S07]  /*0300*/  UIADD3.X UR9, UPT, UPT, URZ, UR9, URZ, UP0, !UPT ;  /* 0x00000009ff097290 */ /* 0x000fce00087fe4ff */
[----:B------:R3:W-:Y:S02]  /*0310*/  UTMACCTL.PF [UR12] ;  /* 0x000000000c0079b9 */ /* 0x0007e40008040000 */
[----:B------:R3:W-:Y:S02]  /*0320*/  UTMACCTL.PF [UR8] ;  /* 0x00000000080079b9 */ /* 0x0007e40008040000 */
[----:B---3--:R-:W-:Y:S01]  /*0330*/  NOP ;  /* 0x0000000000007918 */ /* 0x008fe20000000000 */
.L_x_5:
[----:B------:R-:W-:Y:S05]  /*0340*/  BSYNC.RECONVERGENT B0 ;  /* 0x0000000000007941 */ /* 0x000fea0003800200 */
.L_x_4:
[----:B------:R-:W-:Y:S04]  /*0350*/  BSSY.RECONVERGENT B0, `(.L_x_6) ;  /* 0x000000a000007945 */ /* 0x000fe80003800200 */
        /* <DEDUP_REMOVED lines=9> */
.L_x_7:
[----:B------:R-:W-:Y:S05]  /*03f0*/  BSYNC.RECONVERGENT B0 ;  /* 0x0000000000007941 */ /* 0x000fea0003800200 */
.L_x_6:
[----:B------:R-:W3:Y:S01]  /*0400*/  LDCU.64 UR8, c[0x0][0x888] ;  /* 0x00011100ff0877ac */ /* 0x000ee20008000a00 */
[----:B------:R-:W-:Y:S02]  /*0410*/  UISETP.EQ.U32.AND UP1, UPT, UR6, URZ, UPT ;  /* 0x000000ff0600728c */ /* 0x000fe4000bf22070 */
[----:B------:R-:W-:Y:S02]  /*0420*/  UPLOP3.LUT UP5, UPT, UPT, UPT, UPT, 0x80, 0x8 ;  /* 0x000000000008789c */ /* 0x000fe40003faf070 */
[----:B---3--:R-:W-:-:S04]  /*0430*/  UISETP.NE.U32.AND UP0, UPT, UR8, URZ, UPT ;  /* 0x000000ff0800728c */ /* 0x008fc8000bf05070 */
[----:B------:R-:W-:-:S04]  /*0440*/  UISETP.NE.AND.EX UP0, UPT, UR9, URZ, UPT, UP0 ;  /* 0x000000ff0900728c */ /* 0x000fc8000bf05300 */
[----:B------:R-:W-:-:S04]  /*0450*/  UISETP.EQ.OR.EX UP2, UPT, UR7, URZ, !UP0, UP1 ;  /* 0x000000ff0700728c */ /* 0x000fc8000c742710 */
[----:B------:R-:W-:-:S05]  /*0460*/  UP2UR UR53, UPR, URZ, 0x4 ;  /* 0x00000004ff357883 */ /* 0x000fca0008000000 */
[----:B------:R-:W-:Y:S07]  /*0470*/  BRA.U !UP2, `(.L_x_8) ;  /* 0x000000010a207547 */ /* 0x000fee000b800000 */
[----:B------:R-:W-:Y:S01]  /*0480*/  UISETP.NE.U32.AND UP2, UPT, UR6, URZ, UPT ;  /* 0x000000ff0600728c */ /* 0x000fe2000bf45070 */
[----:B-----5:R-:W-:Y:S01]  /*0490*/  FSETP.NEU.AND P0, PT, R49, RZ, PT ;  /* 0x000000ff3100720b */ /* 0x020fe20003f0d000 */
[----:B------:R-:W-:Y:S02]  /*04a0*/  USEL UR6, URZ, 0xffffffff, UP0 ;  /* 0xffffffffff067887 */ /* 0x000fe40008000000 */
[----:B------:R-:W-:-:S10]  /*04b0*/  UISETP.NE.AND.EX UP2, UPT, UR7, URZ, UPT, UP2 ;  /* 0x000000ff0700728c */ /* 0x000fd4000bf45320 */
[----:B------:R-:W-:Y:S01]  /*04c0*/  VOTEU.ANY UP1, P0 ;  /* 0x0000000000ff7886 */ /* 0x000fe20000020100 */
[----:B------:R-:W-:-:S04]  /*04d0*/  @!UP2 USEL UR6, URZ, 0xffffffff, UP1 ;  /* 0xffffffffff06a887 */ /* 0x000fc80008800000 */
[----:B------:R-:W-:-:S04]  /*04e0*/  ULOP3.LUT UR6, UR6, 0x1, URZ, 0xc0, !UPT ;  /* 0x0000000106067892 */ /* 0x000fc8000f8ec0ff */
[----:B------:R-:W-:-:S11]  /*04f0*/  UISETP.NE.U32.AND UP5, UPT, UR6, 0x1, UPT ;  /* 0x000000010600788c */ /* 0x000fd6000bfa5070 */
.L_x_8:
[----:B------:R-:W3:Y:S01]  /*0500*/  SHFL.IDX PT, R0, R96, RZ, 0x1f ;  /* 0x00001fff60007589 */ /* 0x000ee200000e0000 */
[----:B------:R-:W-:-:S04]  /*0510*/  UISETP.NE.AND UP1, UPT, UR10, 0x2, UPT ;  /* 0x000000020a00788c */ /* 0x000fc8000bf25270 */
[----:B------:R-:W-:Y:S02]  /*0520*/  UISETP.EQ.AND UP2, UPT, UR5, URZ, !UP1 ;  /* 0x000000ff0500728c */ /* 0x000fe4000cf42270 */
[----:B------:R-:W-:-:S04]  /*0530*/  USEL UR7, URZ, 0x1, UP1 ;  /* 0x00000001ff077887 */ /* 0x000fc80008800000 */
[----:B------:R-:W-:Y:S02]  /*0540*/  PLOP3.LUT P5, PT, P1, PT, UP2, 0x80, 0x8 ;  /* 0x000000000008781c */ /* 0x000fe40000faf028 */
[----:B---3--:R-:W-:-:S13]  /*0550*/  ISETP.NE.AND P0, PT, R0, RZ, PT ;  /* 0x000000ff0000720c */ /* 0x008fda0003f05270 */
[----:B------:R-:W-:Y:S05]  /*0560*/  @P0 BRA `(.L_x_9) ;  /* 0x0000000000440947 */ /* 0x000fea0003800000 */
[----:B------:R-:W-:Y:S01]  /*0570*/  UMOV UR8, 0x400 ;  /* 0x0000040000087882 */ /* 0x000fe20000000000 */
[----:B------:R-:W-:Y:S01]  /*0580*/  UMOV UR6, 0x1 ;  /* 0x0000000100067882 */ /* 0x000fe20000000000 */
[----:B------:R-:W-:Y:S02]  /*0590*/  ULEA UR8, UR37, UR8, 0x18 ;  /* 0x0000000825087291 */ /* 0x000fe4000f8ec0ff */
[----:B------:R-:W-:-:S04]  /*05a0*/  UIADD3 UR12, UPT, UPT, -UR6, 0x100000, URZ ;  /* 0x00100000060c7890 */ /* 0x000fc8000fffe1ff */
[----:B------:R-:W-:Y:S02]  /*05b0*/  USHF.L.U32 UR13, UR12, 0xb, URZ ;  /* 0x0000000b0c0d7899 */ /* 0x000fe400080006ff */
[----:B------:R-:W-:Y:S01]  /*05c0*/  USHF.L.U32 UR12, UR12, 0x1, URZ ;  /* 0x000000010c0c7899 */ /* 0x000fe200080006ff */
[----:B------:R-:W-:Y:S01]  /*05d0*/  ELECT P0, URZ, PT ;  /* 0x0000000000ff782f */ /* 0x000fe20003800000 */
[----:B------:R-:W3:Y:S10]  /*05e0*/  FENCE.VIEW.ASYNC.S ;  /* 0x00000000000073c6 */ /* 0x000ef40000000000 */
[----:B---3--:R3:W4:Y:S01]  /*05f0*/  SYNCS.EXCH.64 URZ, [UR8], UR12 ;  /* 0x0000000c08ff75b2 */ /* 0x0087220008000100 */
[----:B------:R3:W1:Y:S01]  /*0600*/  SYNCS.EXCH.64 URZ, [UR8+0x20], UR12 ;  /* 0x0000200c08ff75b2 */ /* 0x0006620008000100 */
[----:B------:R3:W1:Y:S01]  /*0610*/  SYNCS.EXCH.64 URZ, [UR8+0x8], UR12 ;  /* 0x0000080c08ff75b2 */ /* 0x0006620008000100 */
[----:B------:R3:W1:Y:S01]  /*0620*/  SYNCS.EXCH.64 URZ, [UR8+0x28], UR12 ;  /* 0x0000280c08ff75b2 */ /* 0x0006620008000100 */
[----:B------:R3:W1:Y:S01]  /*0630*/  SYNCS.EXCH.64 URZ, [UR8+0x10], UR12 ;  /* 0x0000100c08ff75b2 */ /* 0x0006620008000100 */
[----:B------:R3:W1:Y:S01]  /*0640*/  SYNCS.EXCH.64 URZ, [UR8+0x30], UR12 ;  /* 0x0000300c08ff75b2 */ /* 0x0006620008000100 */
[----:B------:R3:W1:Y:S01]  /*0650*/  SYNCS.EXCH.64 URZ, [UR8+0x18], UR12 ;  /* 0x0000180c08ff75b2 */ /* 0x0006620008000100 */
[----:B------:R3:W1:Y:S01]  /*0660*/  SYNCS.EXCH.64 URZ, [UR8+0x38], UR12 ;  /* 0x0000380c08ff75b2 */ /* 0x0006620008000100 */
[----:B------:R-:W-:Y:S01]  /*0670*/  NOP ;  /* 0x0000000000007918 */ /* 0x000fe20000000000 */
.L_x_9:
[----:B------:R-:W2:Y:S01]  /*0680*/  SHFL.IDX PT, R0, R96, RZ, 0x1f ;  /* 0x00001fff60007589 */ /* 0x000ea200000e0000 */
[----:B------:R-:W-:Y:S01]  /*0690*/  NOP ;  /* 0x0000000000007918 */ /* 0x000fe20000000000 */
[----:B--2---:R-:W-:-:S13]  /*06a0*/  ISETP.NE.AND P0, PT, R0, 0x1, PT ;  /* 0x000000010000780c */ /* 0x004fda0003f05270 */
[----:B------:R-:W-:Y:S05]  /*06b0*/  @P0 BRA `(.L_x_10) ;  /* 0x00000000004c0947 */ /* 0x000fea0003800000 */
[----:B------:R-:W-:Y:S01]  /*06c0*/  UMOV UR9, 0x400 ;  /* 0x0000040000097882 */ /* 0x000fe20000000000 */
[----:B---3--:R-:W-:Y:S01]  /*06d0*/  UMOV UR8, 0x20 ;  /* 0x0000002000087882 */ /* 0x008fe20000000000 */
[----:B------:R-:W-:Y:S01]  /*06e0*/  UMOV UR6, 0x80 ;  /* 0x0000008000067882 */ /* 0x000fe20000000000 */
[----:B------:R-:W-:Y:S02]  /*06f0*/  ULEA UR9, UR37, UR9, 0x18 ;  /* 0x0000000925097291 */ /* 0x000fe4000f8ec0ff */
[----:B------:R-:W-:-:S04]  /*0700*/  UIADD3 UR12, UPT, UPT, -UR8, 0x100000, URZ ;  /* 0x00100000080c7890 */ /* 0x000fc8000fffe1ff */
[----:B------:R-:W-:Y:S02]  /*0710*/  USHF.L.U32 UR13, UR12, 0xb, URZ ;  /* 0x0000000b0c0d7899 */ /* 0x000fe400080006ff */
[----:B------:R-:W-:Y:S02]  /*0720*/  USHF.L.U32 UR12, UR12, 0x1, URZ ;  /* 0x000000010c0c7899 */ /* 0x000fe400080006ff */
[----:B------:R-:W-:-:S04]  /*0730*/  UIADD3 UR14, UPT, UPT, -UR6, 0x100000, URZ ;  /* 0x00100000060e7890 */ /* 0x000fc8000fffe1ff */
[----:B------:R-:W-:Y:S02]  /*0740*/  USHF.L.U32 UR15, UR14, 0xb, URZ ;  /* 0x0000000b0e0f7899 */ /* 0x000fe400080006ff */
[----:B------:R-:W-:Y:S01]  /*0750*/  USHF.L.U32 UR14, UR14, 0x1, URZ ;  /* 0x000000010e0e7899 */ /* 0x000fe200080006ff */
[----:B------:R-:W-:Y:S01]  /*0760*/  ELECT P0, URZ, PT ;  /* 0x0000000000ff782f */ /* 0x000fe20003800000 */
[----:B------:R-:W2:Y:S02]  /*0770*/  FENCE.VIEW.ASYNC.S ;  /* 0x00000000000073c6 */ /* 0x000ea40000000000 */
[----:B--2---:R2:W3:Y:S08]  /*0780*/  SYNCS.EXCH.64 URZ, [UR9+0x40], UR12 ;  /* 0x0000400c09ff75b2 */ /* 0x0044f00008000100 */
[----:B------:R2:W1:Y:S01]  /*0790*/  SYNCS.EXCH.64 URZ, [UR9+0x58], UR14 ;  /* 0x0000580e09ff75b2 */ /* 0x0004620008000100 */
[----:B------:R2:W1:Y:S01]  /*07a0*/  SYNCS.EXCH.64 URZ, [UR9+0x48], UR12 ;  /* 0x0000480c09ff75b2 */ /* 0x0004620008000100 */
[----:B------:R2:W1:Y:S01]  /*07b0*/  SYNCS.EXCH.64 URZ, [UR9+0x60], UR14 ;  /* 0x0000600e09ff75b2 */ /* 0x0004620008000100 */
[----:B------:R2:W1:Y:S01]  /*07c0*/  SYNCS.EXCH.64 URZ, [UR9+0x50], UR12 ;  /* 0x0000500c09ff75b2 */ /* 0x0004620008000100 */
[----:B------:R2:W1:Y:S01]  /*07d0*/  SYNCS.EXCH.64 URZ, [UR9+0x68], UR14 ;  /* 0x0000680e09ff75b2 */ /* 0x0004620008000100 */
[----:B------:R-:W-:Y:S01]  /*07e0*/  NOP ;  /* 0x0000000000007918 */ /* 0x000fe20000000000 */
.L_x_10:
[----:B------:R-:W4:Y:S01]  /*07f0*/  SHFL.IDX PT, R0, R96, RZ, 0x1f ;  /* 0x00001fff60007589 */ /* 0x000f2200000e0000 */
[----:B------:R-:W-:Y:S01]  /*0800*/  NOP ;  /* 0x0000000000007918 */ /* 0x000fe20000000000 */
[----:B----4-:R-:W-:-:S13]  /*0810*/  ISETP.NE.AND P0, PT, R0, 0x3, PT ;  /* 0x000000030000780c */ /* 0x010fda0003f05270 */
[----:B------:R-:W-:Y:S05]  /*0820*/  @P0 BRA `(.L_x_11) ;  /* 0x00000000002c0947 */ /* 0x000fea0003800000 */
[----:B---3--:R-:W-:Y:S01]  /*0830*/  UMOV UR8, 0x400 ;  /* 0x0000040000087882 */ /* 0x008fe20000000000 */
[----:B------:R-:W-:Y:S01]  /*0840*/  UMOV UR6, 0x20 ;  /* 0x0000002000067882 */ /* 0x000fe20000000000 */
[----:B------:R-:W-:Y:S02]  /*0850*/  ULEA UR8, UR37, UR8, 0x18 ;  /* 0x0000000825087291 */ /* 0x000fe4000f8ec0ff */
[----:B--2---:R-:W-:-:S04]  /*0860*/  UIADD3 UR12, UPT, UPT, -UR6, 0x100000, URZ ;  /* 0x00100000060c7890 */ /* 0x004fc8000fffe1ff */
[----:B------:R-:W-:Y:S02]  /*0870*/  USHF.L.U32 UR13, UR12, 0xb, URZ ;  /* 0x0000000b0c0d7899 */ /* 0x000fe400080006ff */
[----:B------:R-:W-:Y:S01]  /*0880*/  USHF.L.U32 UR12, UR12, 0x1, URZ ;  /* 0x000000010c0c7899 */ /* 0x000fe200080006ff */
[----:B------:R-:W-:Y:S01]  /*0890*/  ELECT P0, URZ, PT ;  /* 0x0000000000ff782f */ /* 0x000fe20003800000 */
[----:B------:R-:W2:Y:S10]  /*08a0*/  FENCE.VIEW.ASYNC.S ;  /* 0x00000000000073c6 */ /* 0x000eb40000000000 */
[----:B--2---:R4:W2:Y:S01]  /*08b0*/  SYNCS.EXCH.64 URZ, [UR8+0x70], UR12 ;  /* 0x0000700c08ff75b2 */ /* 0x0048a20008000100 */
[----:B------:R4:W3:Y:S02]  /*08c0*/  SYNCS.EXCH.64 URZ, [UR8+0x78], UR12 ;  /* 0x0000780c08ff75b2 */ /* 0x0008e40008000100 */
[----:B----4-:R-:W-:Y:S01]  /*08d0*/  NOP ;  /* 0x0000000000007918 */ /* 0x010fe20000000000 */
.L_x_11:
[----:B------:R-:W4:Y:S01]  /*08e0*/  SHFL.IDX PT, R0, R96, RZ, 0x1f ;  /* 0x00001fff60007589 */ /* 0x000f2200000e0000 */
[----:B------:R-:W-:Y:S01]  /*08f0*/  NOP ;  /* 0x0000000000007918 */ /* 0x000fe20000000000 */
[----:B----4-:R-:W-:-:S13]  /*0900*/  ISETP.NE.AND P0, PT, R0, 0x4, PT ;  /* 0x000000040000780c */ /* 0x010fda0003f05270 */
[----:B------:R-:W-:Y:S05]  /*0910*/  @P0 BRA `(.L_x_12) ;  /* 0x0000000000480947 */ /* 0x000fea0003800000 */
[----:B--2---:R-:W-:Y:S01]  /*0920*/  UMOV UR9, 0x1e0 ;  /* 0x000001e000097882 */ /* 0x004fe20000000000 */
[----:B---3--:R-:W-:Y:S01]  /*0930*/  UMOV UR8, 0x400 ;  /* 0x0000040000087882 */ /* 0x008fe20000000000 */
[----:B------:R-:W-:Y:S01]  /*0940*/  USEL UR9, UR9, 0x1a0, UP5 ;  /* 0x000001a009097887 */ /* 0x000fe2000a800000 */
        /* <DEDUP_REMOVED lines=10> */
[----:B--2---:R4:W2:Y:S08]  /*09f0*/  SYNCS.EXCH.64 URZ, [UR8+0x80], UR12 ;  /* 0x0000800c08ff75b2 */ /* 0x0048b00008000100 */
[----:B------:R4:W3:Y:S01]  /*0a00*/  SYNCS.EXCH.64 URZ, [UR8+0x90], UR14 ;  /* 0x0000900e08ff75b2 */ /* 0x0008e20008000100 */
[----:B------:R4:W1:Y:S01]  /*0a10*/  SYNCS.EXCH.64 URZ, [UR8+0x88], UR12 ;  /* 0x0000880c08ff75b2 */ /* 0x0008620008000100 */
[----:B------:R4:W1:Y:S02]  /*0a20*/  SYNCS.EXCH.64 URZ, [UR8+0x98], UR14 ;  /* 0x0000980e08ff75b2 */ /* 0x0008640008000100 */
[----:B----4-:R-:W-:Y:S01]  /*0a30*/  NOP ;  /* 0x0000000000007918 */ /* 0x010fe20000000000 */
.L_x_12:
[----:B------:R-:W4:Y:S01]  /*0a40*/  SHFL.IDX PT, R0, R96, RZ, 0x1f ;  /* 0x00001fff60007589 */ /* 0x000f2200000e0000 */
[----:B------:R-:W-:Y:S01]  /*0a50*/  NOP ;  /* 0x0000000000007918 */ /* 0x000fe20000000000 */
[----:B----4-:R-:W-:-:S13]  /*0a60*/  ISETP.NE.AND P0, PT, R0, 0x5, PT ;  /* 0x000000050000780c */ /* 0x010fda0003f05270 */
[----:B------:R-:W-:Y:S05]  /*0a70*/  @P0 BRA `(.L_x_13) ;  /* 0x0000000000540947 */ /* 0x000fea0003800000 */
[----:B--2---:R-:W-:Y:S01]  /*0a80*/  UMOV UR9, 0x400 ;  /* 0x0000040000097882 */ /* 0x004fe20000000000 */
        /* <DEDUP_REMOVED lines=14> */
[----:B------:R4:W1:Y:S01]  /*0b70*/  SYNCS.EXCH.64 URZ, [UR9+0xc8], UR14 ;  /* 0x0000c80e09ff75b2 */ /* 0x0008620008000100 */
[----:B------:R4:W1:Y:S01]  /*0b80*/  SYNCS.EXCH.64 URZ, [UR9+0xb0], UR12 ;  /* 0x0000b00c09ff75b2 */ /* 0x0008620008000100 */
[----:B------:R4:W1:Y:S01]  /*0b90*/  SYNCS.EXCH.64 URZ, [UR9+0xd0], UR14 ;  /* 0x0000d00e09ff75b2 */ /* 0x0008620008000100 */
[----:B------:R4:W1:Y:S01]  /*0ba0*/  SYNCS.EXCH.64 URZ, [UR9+0xb8], UR12 ;  /* 0x0000b80c09ff75b2 */ /* 0x0008620008000100 */
[----:B------:R4:W1:Y:S02]  /*0bb0*/  SYNCS.EXCH.64 URZ, [UR9+0xd8], UR14 ;  /* 0x0000d80e09ff75b2 */ /* 0x0008640008000100 */
[----:B----4-:R-:W-:Y:S01]  /*0bc0*/  NOP ;  /* 0x0000000000007918 */ /* 0x010fe20000000000 */
.L_x_13:
[----:B------:R-:W4:Y:S01]  /*0bd0*/  SHFL.IDX PT, R0, R96, RZ, 0x1f ;  /* 0x00001fff60007589 */ /* 0x000f2200000e0000 */
[----:B------:R-:W-:Y:S01]  /*0be0*/  ISETP.NE.OR P1, PT, RZ, UR10, !P1 ;  /* 0x0000000aff007c0c */ /* 0x000fe2000cf25670 */
        /* <DEDUP_REMOVED lines=12> */
[----:B------:R4:W3:Y:S01]  /*0cb0*/  SYNCS.EXCH.64 URZ, [UR8+0xf0], UR12 ;  /* 0x0000f00c08ff75b2 */ /* 0x0008e20008000100 */
[----:B------:R4:W1:Y:S01]  /*0cc0*/  SYNCS.EXCH.64 URZ, [UR8+0xe8], UR12 ;  /* 0x0000e80c08ff75b2 */ /* 0x0008620008000100 */
[----:B------:R4:W1:Y:S02]  /*0cd0*/  SYNCS.EXCH.64 URZ, [UR8+0xf8], UR12 ;  /* 0x0000f80c08ff75b2 */ /* 0x0008640008000100 */
[----:B----4-:R-:W-:Y:S01]  /*0ce0*/  NOP ;  /* 0x0000000000007918 */ /* 0x010fe20000000000 */
.L_x_14:
[----:B------:R-:W-:Y:S01]  /*0cf0*/  VOTEU.ALL UP1, P1 ;  /* 0x0000000000ff7886 */ /* 0x000fe20000820000 */
[----:B---3--:R-:W3:Y:S01]  /*0d00*/  LDCU UR8, c[0x0][0x36c] ;  /* 0x00006d80ff0877ac */ /* 0x008ee20008000800 */
[----:B------:R-:W-:Y:S01]  /*0d10*/  NOP ;  /* 0x0000000000007918 */ /* 0x000fe20000000000 */
[----:B------:R-:W-:Y:S01]  /*0d20*/  LOP3.LUT R10, R97, 0x1f, RZ, 0xc0, !PT ;  /* 0x0000001f610a7812 */ /* 0x000fe200078ec0ff */
[----:B--2---:R-:W-:Y:S01]  /*0d30*/  UMOV UR12, 0x20 ;  /* 0x00000020000c7882 */ /* 0x004fe20000000000 */
[----:B------:R-:W-:Y:S01]  /*0d40*/  @!UP1 UMOV UR6, 0x400 ;  /* 0x0000040000069882 */ /* 0x000fe20000000000 */
[----:B------:R-:W-:-:S04]  /*0d50*/  @!UP1 UIADD3 UR12, UPT, UPT, -UR12, 0x100000, URZ ;  /* 0x001000000c0c9890 */ /* 0x000fc8000fffe1ff */
[----:B------:R-:W-:Y:S02]  /*0d60*/  @!UP1 USHF.L.U32 UR13, UR12, 0xb, URZ ;  /* 0x0000000b0c0d9899 */ /* 0x000fe400080006ff */
[----:B------:R-:W-:Y:S02]  /*0d70*/  @!UP1 USHF.L.U32 UR12, UR12, 0x1, URZ ;  /* 0x000000010c0c9899 */ /* 0x000fe400080006ff */
[----:B------:R-:W-:Y:S01]  /*0d80*/  @!UP1 ULEA UR6, UR37, UR6, 0x18 ;  /* 0x0000000625069291 */ /* 0x000fe2000f8ec0ff */
[----:B------:R-:W-:Y:S01]  /*0d90*/  VOTEU.ALL UP1, P1 ;  /* 0x0000000000ff7886 */ /* 0x000fe20000820000 */
[----:B------:R-:W-:Y:S01]  /*0da0*/  UISETP.NE.AND UP4, UPT, UR10, URZ, UPT ;  /* 0x000000ff0a00728c */ /* 0x000fe2000bf85270 */
[----:B------:R-:W2:Y:S09]  /*0db0*/  FENCE.VIEW.ASYNC.S ;  /* 0x00000000000073c6 */ /* 0x000eb20000000000 */
[----:B--2---:R2:W4:Y:S01]  /*0dc0*/  @!UP1 SYNCS.EXCH.64 URZ, [UR6+0x100], UR12 ;  /* 0x0001000c06ff95b2 */ /* 0x0045220008000100 */
[----:B---3--:R-:W-:-:S09]  /*0dd0*/  UISETP.EQ.U32.AND UP1, UPT, UR8, 0x1, UPT ;  /* 0x000000010800788c */ /* 0x008fd2000bf22070 */
[----:B------:R-:W-:Y:S05]  /*0de0*/  BRA.U !UP1, `(.L_x_15) ;  /* 0x0000000109087547 */ /* 0x000fea000b800000 */
[----:B-1--4-:R-:W-:Y:S01]  /*0df0*/  UCGABAR_ARV ;  /* 0x00000000000079c7 */ /* 0x012fe20008000000 */
[----:B------:R-:W-:Y:S05]  /*0e00*/  BRA `(.L_x_16) ;  /* 0x0000000000047947 */ /* 0x000fea0003800000 */
.L_x_15:
[----:B-1--4-:R-:W-:Y:S01]  /*0e10*/  NOP ;  /* 0x0000000000007918 */ /* 0x012fe20000000000 */
.L_x_16:
[----:B------:R-:W1:Y:S01]  /*0e20*/  S2R R15, SR_CTAID.Y ;  /* 0x00000000000f7919 */ /* 0x000e620000002600 */
[----:B------:R-:W-:-:S05]  /*0e30*/  CS2R.32 R91, SR_CgaSize ;  /* 0x00000000005b7805 */ /* 0x000fca0000008a00 */
[----:B------:R-:W-:-:S05]  /*0e40*/  IMAD R91, R91, -0xa0, RZ ;  /* 0xffffff605b5b7824 */ /* 0x000fca00078e02ff */
[----:B--2---:R-:W-:-:S14]  /*0e50*/  R2UR UR6, R91 ;  /* 0x000000005b0672ca */ /* 0x004fdc00000e0000 */
[----:B------:R-:W2:Y:S01]  /*0e60*/  LDCU UR6, c[0x0][UR6+0x2b4] ;  /* 0x00005680060677ac */ /* 0x000ea20008000800 */
[----:B------:R-:W-:-:S05]  /*0e70*/  CS2R.32 R0, SR_CgaSize ;  /* 0x0000000000007805 */ /* 0x000fca0000008a00 */
[----:B------:R-:W-:-:S06]  /*0e80*/  IMAD R0, R0, -0xa0, RZ ;  /* 0xffffff6000007824 */ /* 0x000fcc00078e02ff */
[----:B------:R-:W3:Y:S01]  /*0e90*/  LDC R0, c[0x0][R0+0x2a4] ;  /* 0x0000a90000007b82 */ /* 0x000ee20000000800 */
[----:B------:R-:W-:Y:S01]  /*0ea0*/  PRMT R8, RZ, 0x7610, R8 ;  /* 0x00007610ff087816 */ /* 0x000fe20000000008 */
[----:B------:R-:W4:Y:S01]  /*0eb0*/  S2R R9, SR_CTAID.X ;  /* 0x0000000000097919 */ /* 0x000f220000002500 */
[----:B------:R-:W-:-:S05]  /*0ec0*/  CS2R.32 R91, SR_CgaSize ;  /* 0x00000000005b7805 */ /* 0x000fca0000008a00 */
[----:B------:R-:W-:-:S05]  /*0ed0*/  IMAD R91, R91, -0xa0, RZ ;  /* 0xffffff605b5b7824 */ /* 0x000fca00078e02ff */
[----:B------:R-:W-:-:S14]  /*0ee0*/  R2UR UR8, R91 ;  /* 0x000000005b0872ca */ /* 0x000fdc00000e0000 */
[----:B------:R-:W3:Y:S01]  /*0ef0*/  LDCU UR8, c[0x0][UR8+0x2b0] ;  /* 0x00005600080877ac */ /* 0x000ee20008000800 */
[----:B------:R-:W-:Y:S01]  /*0f00*/  UISETP.NE.AND UP2, UPT, UR10, 0x2, UPT ;  /* 0x000000020a00788c */ /* 0x000fe2000bf45270 */
[----:B------:R-:W2:Y:S01]  /*0f10*/  LDC R11, c[0x0][0xb24] ;  /* 0x0002c900ff0b7b82 */ /* 0x000ea20000000800 */
[----:B------:R-:W-:-:S05]  /*0f20*/  CS2R.32 R2, SR_CgaSize ;  /* 0x0000000000027805 */ /* 0x000fca0000008a00 */
[----:B------:R-:W-:-:S06]  /*0f30*/  IMAD R2, R2, -0xa0, RZ ;  /* 0xffffff6002027824 */ /* 0x000fcc00078e02ff */
[----:B------:R-:W3:Y:S08]  /*0f40*/  LDC R2, c[0x0][R2+0x2a0] ;  /* 0x0000a80002027b82 */ /* 0x000ef00000000800 */
[----:B------:R-:W3:Y:S01]  /*0f50*/  LDC R40, c[0x0][0xb24] ;  /* 0x0002c900ff287b82 */ /* 0x000ee20000000800 */
[----:B-1----:R-:W-:-:S07]  /*0f60*/  I2FP.F32.U32 R90, R15 ;  /* 0x0000000f005a7245 */ /* 0x002fce0000201000 */
[----:B------:R-:W1:Y:S01]  /*0f70*/  S2UR UR36, SR_CTAID.Z ;  /* 0x00000000002479c3 */ /* 0x000e620000002700 */
[----:B--2---:R-:W-:Y:S01]  /*0f80*/  ISETP.GE.AND P0, PT, R11, 0x1, PT ;  /* 0x000000010b00780c */ /* 0x004fe20003f06270 */
[----:B----4-:R-:W-:Y:S01]  /*0f90*/  IMAD.MOV.U32 R14, RZ, RZ, R9 ;  /* 0x000000ffff0e7224 */ /* 0x010fe200078e0009 */
[----:B------:R-:W-:Y:S01]  /*0fa0*/  I2FP.F32.U32 R91, R9 ;  /* 0x00000009005b7245 */ /* 0x000fe20000201000 */
[----:B------:R-:W-:Y:S01]  /*0fb0*/  FMUL R90, R90, UR6 ;  /* 0x000000065a5a7c20 */ /* 0x000fe20008400000 */
[----:B------:R-:W2:Y:S03]  /*0fc0*/  LDCU UR6, c[0x0][0xb30] ;  /* 0x00016600ff0677ac */ /* 0x000ea60008000800 */
[----:B---3--:R-:W-:Y:S02]  /*0fd0*/  FMUL R91, R91, UR8 ;  /* 0x000000085b5b7c20 */ /* 0x008fe40008400000 */
[----:B------:R-:W3:Y:S08]  /*0fe0*/  F2I.U32.TRUNC.NTZ R90, R90 ;  /* 0x0000005a005a7305 */ /* 0x000ef0000020f000 */
[----:B------:R-:W4:Y:S01]  /*0ff0*/  F2I.U32.TRUNC.NTZ R91, R91 ;  /* 0x0000005b005b7305 */ /* 0x000f22000020f000 */
[----:B--2---:R-:W-:Y:S01]  /*1000*/  UISETP.NE.AND UP3, UPT, UR6, 0x1, UPT ;  /* 0x000000010600788c */ /* 0x004fe2000bf65270 */
[----:B---3--:R-:W-:-:S05]  /*1010*/  IADD3 R90, PT, PT, -R90, RZ, RZ ;  /* 0x000000ff5a5a7210 */ /* 0x008fca0007ffe1ff */
[----:B------:R-:W-:Y:S01]  /*1020*/  IMAD R90, R0, R90, R15 ;  /* 0x0000005a005a7224 */ /* 0x000fe200078e020f */
[----:B------:R-:W-:Y:S01]  /*1030*/  PRMT R0, RZ, 0x7610, R0 ;  /* 0x00007610ff007816 */ /* 0x000fe20000000000 */
[----:B----4-:R-:W-:-:S04]  /*1040*/  IMAD.MOV R91, RZ, RZ, -R91 ;  /* 0x000000ffff5b7224 */ /* 0x010fc800078e0a5b */
[----:B------:R-:W-:Y:S01]  /*1050*/  IMAD R91, R2, R91, R9 ;  /* 0x0000005b025b7224 */ /* 0x000fe200078e0209 */
[----:B-1----:R-:W-:Y:S06]  /*1060*/  BRA.U UP4, `(.L_x_17) ;  /* 0x0000000104247547 */ /* 0x002fec000b800000 */
[----:B------:R-:W-:Y:S01]  /*1070*/  ISETP.NE.AND P1, PT, R90, RZ, PT ;  /* 0x000000ff5a00720c */ /* 0x000fe20003f25270 */
[----:B------:R-:W-:Y:S01]  /*1080*/  IMAD.MOV.U32 R0, RZ, RZ, 0x3 ;  /* 0x00000003ff007424 */ /* 0x000fe200078e00ff */
[C---:B------:R-:W-:Y:S02]  /*1090*/  LOP3.LUT R2, R91.reuse, 0xfffffffe, RZ, 0xc0, !PT ;  /* 0xfffffffe5b027812 */ /* 0x040fe400078ec0ff */
[----:B------:R-:W-:Y:S02]  /*10a0*/  ISETP.LT.U32.OR P1, PT, R91, 0x2, !P1 ;  /* 0x000000025b00780c */ /* 0x000fe40004f21470 */
[----:B------:R-:W-:Y:S02]  /*10b0*/  SHF.L.U32 R0, R0, R2, RZ ;  /* 0x0000000200007219 */ /* 0x000fe400000006ff */
[----:B------:R-:W-:Y:S02]  /*10c0*/  SEL R4, RZ, 0x1, !P1 ;  /* 0x00000001ff047807 */ /* 0x000fe40004800000 */
[----:B------:R-:W-:-:S05]  /*10d0*/  SEL R3, RZ, 0x2, !P1 ;  /* 0x00000002ff037807 */ /* 0x000fca0004800000 */
[----:B------:R-:W-:-:S05]  /*10e0*/  IMAD.IADD R3, R4, 0x1, R3 ;  /* 0x0000000104037824 */ /* 0x000fca00078e0203 */
[----:B------:R-:W-:Y:S02]  /*10f0*/  PRMT R8, R3, 0x7610, R8 ;  /* 0x0000761003087816 */ /* 0x000fe40000000008 */
.L_x_17:
[----:B------:R-:W-:Y:S05]  /*1100*/  @!P0 BRA `(.L_x_18) ;  /* 0x0000000000b88947 */ /* 0x000fea0003800000 */
[----:B------:R-:W1:Y:S01]  /*1110*/  LDC.64 R4, c[0x0][0xb18] ;  /* 0x0002c600ff047b82 */ /* 0x000e620000000a00 */
[----:B------:R-:W-:-:S07]  /*1120*/  ISETP.NE.AND P0, PT, R11, 0x1, PT ;  /* 0x000000010b00780c */ /* 0x000fce0003f05270 */
[----:B------:R-:W2:Y:S08]  /*1130*/  LDC R14, c[0x0][0xb0c] ;  /* 0x0002c300ff0e7b82 */ /* 0x000eb00000000800 */
[----:B------:R-:W3:Y:S08]  /*1140*/  LDC R16, c[0x0][0x370] ;  /* 0x0000dc00ff107b82 */ /* 0x000ef00000000800 */
[----:B------:R-:W4:Y:S01]  /*1150*/  LDC R13, c[0x0][0x374] ;  /* 0x0000dd00ff0d7b82 */ /* 0x000f220000000800 */
[----:B-1----:R-:W-:-:S07]  /*1160*/  ISETP.NE.AND P1, PT, R4, 0x1, PT ;  /* 0x000000010400780c */ /* 0x002fce0003f25270 */
[----:B------:R-:W3:Y:S01]  /*1170*/  LDC.64 R6, c[0x0][0xb10] ;  /* 0x0002c400ff067b82 */ /* 0x000ee20000000a00 */
[----:B--2---:R-:W-:-:S07]  /*1180*/  ISETP.NE.AND P2, PT, R14, 0x1, PT ;  /* 0x000000010e00780c */ /* 0x004fce0003f45270 */
[----:B------:R-:W1:Y:S08]  /*1190*/  LDC R12, c[0x0][0xb20] ;  /* 0x0002c800ff0c7b82 */ /* 0x000e700000000800 */
[----:B------:R-:W2:Y:S01]  /*11a0*/  LDC.64 R2, c[0x0][0xb28] ;  /* 0x0002ca00ff027b82 */ /* 0x000ea20000000a00 */
[----:B----4-:R-:W-:-:S04]  /*11b0*/  IMAD.HI.U32 R17, R13, R5, RZ ;  /* 0x000000050d117227 */ /* 0x010fc800078e00ff */
[----:B------:R-:W-:-:S04]  /*11c0*/  IMAD.HI.U32 R5, R15, R5, RZ ;  /* 0x000000050f057227 */ /* 0x000fc800078e00ff */
[----:B---3--:R-:W-:-:S05]  /*11d0*/  IMAD.HI.U32 R18, R16, R6, RZ ;  /* 0x0000000610127227 */ /* 0x008fca00078e00ff */
[-C--:B------:R-:W-:Y:S01]  /*11e0*/  @P2 SHF.R.U32.HI R16, RZ, R7.reuse, R18 ;  /* 0x00000007ff102219 */ /* 0x080fe20000011612 */
[----:B------:R-:W-:Y:S01]  /*11f0*/  IMAD.HI.U32 R18, R9, R6, RZ ;  /* 0x0000000609127227 */ /* 0x000fe200078e00ff */
[-C--:B-1----:R-:W-:Y:S02]  /*1200*/  @P1 SHF.R.U32.HI R13, RZ, R12.reuse, R17 ;  /* 0x0000000cff0d1219 */ /* 0x082fe40000011611 */
[----:B------:R-:W-:Y:S02]  /*1210*/  SHF.R.U32.HI R5, RZ, R12, R5 ;  /* 0x0000000cff057219 */ /* 0x000fe40000011605 */
[----:B------:R-:W-:Y:S02]  /*1220*/  SHF.R.U32.HI R18, RZ, R7, R18 ;  /* 0x00000007ff127219 */ /* 0x000fe40000011612 */
[----:B------:R-:W-:Y:S01]  /*1230*/  SEL R5, R15, R5, !P1 ;  /* 0x000000050f057207 */ /* 0x000fe20004800000 */
[----:B--2---:R-:W-:Y:S01]  /*1240*/  IMAD.HI.U32 R17, R13, R2, RZ ;  /* 0x000000020d117227 */ /* 0x004fe200078e00ff */
[----:B------:R-:W-:-:S03]  /*1250*/  SEL R18, R9, R18, !P2 ;  /* 0x0000001209127207 */ /* 0x000fc60005000000 */
[----:B------:R-:W-:Y:S01]  /*1260*/  IMAD.HI.U32 R6, R16, R2, RZ ;  /* 0x0000000210067227 */ /* 0x000fe200078e00ff */
[----:B------:R-:W-:-:S04]  /*1270*/  @P0 SHF.R.U32.HI R13, RZ, R3, R17 ;  /* 0x00000003ff0d0219 */ /* 0x000fc80000011611 */
[----:B------:R-:W-:Y:S01]  /*1280*/  @P0 SHF.R.U32.HI R16, RZ, R3, R6 ;  /* 0x00000003ff100219 */ /* 0x000fe20000011606 */
[----:B------:R-:W-:-:S04]  /*1290*/  IMAD R13, R13, R11, RZ ;  /* 0x0000000b0d0d7224 */ /* 0x000fc800078e02ff */
[----:B------:R-:W-:Y:S01]  /*12a0*/  IMAD R6, R16, R11, RZ ;  /* 0x0000000b10067224 */ /* 0x000fe200078e02ff */
[----:B------:R-:W-:-:S04]  /*12b0*/  ISETP.GE.AND P1, PT, R5, R13, PT ;  /* 0x0000000d0500720c */ /* 0x000fc80003f26270 */
[----:B------:R-:W-:Y:S01]  /*12c0*/  ISETP.GE.OR P1, PT, R18, R6, P1 ;  /* 0x000000061200720c */ /* 0x000fe20000f26670 */
[----:B------:R-:W-:-:S05]  /*12d0*/  IMAD.HI.U32 R6, R5, R2, RZ ;  /* 0x0000000205067227 */ /* 0x000fca00078e00ff */
[----:B------:R-:W-:-:S04]  /*12e0*/  SHF.R.U32.HI R6, RZ, R3, R6 ;  /* 0x00000003ff067219 */ /* 0x000fc80000011606 */
[----:B------:R-:W-:-:S03]  /*12f0*/  SEL R6, R5, R6, !P0 ;  /* 0x0000000605067207 */ /* 0x000fc60004000000 */
[----:B------:R-:W-:Y:S01]  /*1300*/  @!P1 IMAD.HI.U32 R7, R18, R2, RZ ;  /* 0x0000000212079227 */ /* 0x000fe200078e00ff */
[----:B------:R-:W-:-:S04]  /*1310*/  IADD3 R2, PT, PT, -R6, RZ, RZ ;  /* 0x000000ff06027210 */ /* 0x000fc80007ffe1ff */
[----:B------:R-:W-:Y:S01]  /*1320*/  @!P1 SHF.R.U32.HI R3, RZ, R3, R7 ;  /* 0x00000003ff039219 */ /* 0x000fe20000011607 */
[----:B------:R-:W-:Y:S01]  /*1330*/  IMAD R2, R11, R2, R5 ;  /* 0x000000020b027224 */ /* 0x000fe200078e0205 */
[----:B------:R-:W-:Y:S02]  /*1340*/  IADD3 R7, PT, PT, -R5, RZ, RZ ;  /* 0x000000ff05077210 */ /* 0x000fe40007ffe1ff */
[----:B------:R-:W-:-:S03]  /*1350*/  @!P1 SEL R3, R18, R3, !P0 ;  /* 0x0000000312039207 */ /* 0x000fc60004000000 */
[----:B------:R-:W-:Y:S02]  /*1360*/  IMAD R7, R4, R7, R15 ;  /* 0x0000000704077224 */ /* 0x000fe400078e020f */
[--C-:B------:R-:W-:Y:S02]  /*1370*/  @!P1 IMAD.IADD R6, R6, 0x1, -R3.reuse ;  /* 0x0000000106069824 */ /* 0x100fe400078e0a03 */
[----:B------:R-:W-:Y:S01]  /*1380*/  @!P1 IMAD R3, R2, R16, R3 ;  /* 0x0000001002039224 */ /* 0x000fe200078e0203 */
[----:B------:R-:W-:Y:S01]  /*1390*/  IADD3 R2, PT, PT, -R18, RZ, RZ ;  /* 0x000000ff12027210 */ /* 0x000fe20007ffe1ff */
[----:B------:R-:W-:Y:S02]  /*13a0*/  @!P1 IMAD R5, R6, R11, R18 ;  /* 0x0000000b06059224 */ /* 0x000fe400078e0212 */
[----:B------:R-:W-:Y:S02]  /*13b0*/  @!P1 IMAD.MOV.U32 R18, RZ, RZ, R3 ;  /* 0x000000ffff129224 */ /* 0x000fe400078e0003 */
[----:B------:R-:W-:-:S02]  /*13c0*/  IMAD R2, R14, R2, R9 ;  /* 0x000000020e027224 */ /* 0x000fc400078e0209 */
[----:B------:R-:W-:Y:S02]  /*13d0*/  IMAD R15, R5, R4, R7 ;  /* 0x00000004050f7224 */ /* 0x000fe400078e0207 */
[----:B------:R-:W-:Y:S02]  /*13e0*/  IMAD R14, R18, R14, R2 ;  /* 0x0000000e120e7224 */ /* 0x000fe400078e0202 */
.L_x_18:
[----:B------:R-:W-:Y:S05]  /*13f0*/  BRA.U UP3, `(.L_x_19) ;  /* 0x0000000103407547 */ /* 0x000fea000b800000 */
[----:B------:R-:W1:Y:S08]  /*1400*/  LDC.64 R4, c[0x0][0xb10] ;  /* 0x0002c400ff047b82 */ /* 0x000e700000000a00 */
[----:B------:R-:W2:Y:S08]  /*1410*/  LDC.64 R2, c[0x0][0xb18] ;  /* 0x0002c600ff027b82 */ /* 0x000eb00000000a00 */
[----:B------:R-:W3:Y:S08]  /*1420*/  LDC R6, c[0x0][0xb20] ;  /* 0x0002c800ff067b82 */ /* 0x000ef00000000800 */
[----:B------:R-:W4:Y:S01]  /*1430*/  LDC R7, c[0x0][0xb0c] ;  /* 0x0002c300ff077b82 */ /* 0x000f220000000800 */
[----:B-1----:R-:W-:-:S05]  /*1440*/  IMAD.HI.U32 R4, R14, R4, RZ ;  /* 0x000000040e047227 */ /* 0x002fca00078e00ff */
[----:B------:R-:W-:Y:S01]  /*1450*/  SHF.R.U32.HI R4, RZ, R5, R4 ;  /* 0x00000005ff047219 */ /* 0x000fe20000011604 */
[----:B--2---:R-:W-:Y:S01]  /*1460*/  IMAD.HI.U32 R3, R15, R3, RZ ;  /* 0x000000030f037227 */ /* 0x004fe200078e00ff */
[----:B------:R-:W-:-:S04]  /*1470*/  ISETP.NE.AND P0, PT, R2, 0x1, PT ;  /* 0x000000010200780c */ /* 0x000fc80003f05270 */
[----:B---3--:R-:W-:-:S04]  /*1480*/  SHF.R.U32.HI R3, RZ, R6, R3 ;  /* 0x00000006ff037219 */ /* 0x008fc80000011603 */
[----:B------:R-:W-:Y:S02]  /*1490*/  SEL R3, R15, R3, !P0 ;  /* 0x000000030f037207 */ /* 0x000fe40004000000 */
[----:B----4-:R-:W-:-:S04]  /*14a0*/  ISETP.NE.AND P1, PT, R7, 0x1, PT ;  /* 0x000000010700780c */ /* 0x010fc80003f25270 */
[----:B------:R-:W-:-:S05]  /*14b0*/  SEL R5, R14, R4, !P1 ;  /* 0x000000040e057207 */ /* 0x000fca0004800000 */
[----:B------:R-:W-:Y:S02]  /*14c0*/  IMAD.IADD R4, R3, 0x1, -R5 ;  /* 0x0000000103047824 */ /* 0x000fe400078e0a05 */
[----:B------:R-:W-:Y:S02]  /*14d0*/  IMAD.IADD R3, R5, 0x1, -R3 ;  /* 0x0000000105037824 */ /* 0x000fe400078e0a03 */
[----:B------:R-:W-:Y:S02]  /*14e0*/  IMAD R14, R4, R7, R14 ;  /* 0x00000007040e7224 */ /* 0x000fe400078e020e */
[----:B------:R-:W-:Y:S02]  /*14f0*/  IMAD R15, R3, R2, R15 ;  /* 0x00000002030f7224 */ /* 0x000fe400078e020f */
.L_x_19:
[----:B------:R-:W-:Y:S05]  /*1500*/  BRA.U !UP1, `(.L_x_20) ;  /* 0x00000001090c7547 */ /* 0x000fea000b800000 */
[----:B------:R-:W-:Y:S01]  /*1510*/  UCGABAR_WAIT ;  /* 0x0000000000007dc7 */ /* 0x000fe20008000000 */
[----:B------:R-:W-:Y:S01]  /*1520*/  CCTL.IVALL ;  /* 0x00000000ff00798f */ /* 0x000fe20002000000 */
[----:B------:R-:W-:Y:S05]  /*1530*/  BRA `(.L_x_21) ;  /* 0x0000000000047947 */ /* 0x000fea0003800000 */
.L_x_20:
[----:B------:R-:W-:Y:S06]  /*1540*/  BAR.SYNC.DEFER_BLOCKING 0x0 ;  /* 0x0000000000007b1d */ /* 0x000fec0000010000 */
.L_x_21:
[----:B------:R-:W-:Y:S05]  /*1550*/  BRA.U UP2, `(.L_x_22) ;  /* 0x00000015020c7547 */ /* 0x000fea000b800000 */
[----:B------:R-:W1:Y:S01]  /*1560*/  LDCU UR15, c[0x0][0x38c] ;  /* 0x00007180ff0f77ac */ /* 0x000e620008000800 */
[----:B------:R-:W2:Y:S01]  /*1570*/  LDC R8, c[0x0][0x370] ;  /* 0x0000dc00ff087b82 */ /* 0x000ea20000000800 */
[C---:B------:R-:W-:Y:S01]  /*1580*/  IMAD.SHL.U32 R19, R9.reuse, 0x20, RZ ;  /* 0x0000002009137824 */ /* 0x040fe200078e00ff */
[----:B------:R-:W-:Y:S01]  /*1590*/  PLOP3.LUT P1, PT, PT, PT, UP5, 0x80, 0x8 ;  /* 0x000000000008781c */ /* 0x000fe20003f2f058 */
[----:B------:R-:W-:Y:S01]  /*15a0*/  UISETP.NE.AND UP1, UPT, UR10, URZ, UPT ;  /* 0x000000ff0a00728c */ /* 0x000fe2000bf25270 */
[----:B------:R-:W-:Y:S01]  /*15b0*/  ISETP.NE.AND P4, PT, R10, RZ, P5 ;  /* 0x000000ff0a00720c */ /* 0x000fe20002f85270 */
[----:B------:R-:W-:Y:S01]  /*15c0*/  IMAD.SHL.U32 R18, R9, 0x80, RZ ;  /* 0x0000008009127824 */ /* 0x000fe200078e00ff */
[----:B------:R-:W-:Y:S01]  /*15d0*/  PLOP3.LUT P1, PT, P1, PT, PT, 0x8, 0x80 ;  /* 0x000000000080781c */ /* 0x000fe20000f2e170 */
[----:B------:R-:W-:Y:S01]  /*15e0*/  IMAD.MOV.U32 R17, RZ, RZ, 0x1 ;  /* 0x00000001ff117424 */ /* 0x000fe200078e00ff */
[----:B------:R-:W3:Y:S01]  /*15f0*/  LDC R0, c[0x0][0x374] ;  /* 0x0000dd00ff007b82 */ /* 0x000ee20000000800 */
[----:B------:R-:W-:Y:S01]  /*1600*/  IMAD.MOV.U32 R16, RZ, RZ, RZ ;  /* 0x000000ffff107224 */ /* 0x000fe200078e00ff */
[----:B------:R-:W-:Y:S01]  /*1610*/  CS2R R12, SRZ ;  /* 0x00000000000c7805 */ /* 0x000fe2000001ff00 */
[----:B------:R-:W-:Y:S01]  /*1620*/  IMAD.MOV.U32 R11, RZ, RZ, 0x1 ;  /* 0x00000001ff0b7424 */ /* 0x000fe200078e00ff */
[----:B------:R-:W-:Y:S01]  /*1630*/  LOP3.LUT R19, R19, 0x20, RZ, 0xc0, !PT ;  /* 0x0000002013137812 */ /* 0x000fe200078ec0ff */
[----:B------:R-:W4:Y:S01]  /*1640*/  LDCU.64 UR30, c[0x0][0x348] ;  /* 0x00006900ff1e77ac */ /* 0x000f220008000a00 */
[----:B-1----:R-:W-:-:S02]  /*1650*/  UIADD3 UR4, UPT, UPT, UR15, 0x7f, URZ ;  /* 0x0000007f0f047890 */ /* 0x002fc4000fffe0ff */
[----:B------:R-:W-:Y:S02]  /*1660*/  USEL UR7, UR7, 0x2, UP1 ;  /* 0x0000000207077887 */ /* 0x000fe40008800000 */
[----:B------:R-:W-:Y:S01]  /*1670*/  USHF.R.S32.HI UR22, URZ, 0x1f, UR4 ;  /* 0x0000001fff167899 */ /* 0x000fe20008011404 */
[----:B------:R-:W-:-:S03]  /*1680*/  UMOV UR13, URZ ;  /* 0x000000ff000d7c82 */ /* 0x000fc60008000000 */
[----:B------:R-:W-:Y:S02]  /*1690*/  ULEA.HI UR22, UR22, UR4, URZ, 0x7 ;  /* 0x0000000416167291 */ /* 0x000fe4000f8f38ff */
[----:B------:R-:W-:Y:S02]  /*16a0*/  UIADD3 UR4, UPT, UPT, UR15, -0x1, URZ ;  /* 0xffffffff0f047890 */ /* 0x000fe4000fffe0ff */
[----:B------:R-:W-:Y:S02]  /*16b0*/  USHF.R.S32.HI UR22, URZ, 0x7, UR22 ;  /* 0x00000007ff167899 */ /* 0x000fe40008011416 */
[----:B------:R-:W-:Y:S02]  /*16c0*/  UISETP.GE.U32.AND UP2, UPT, UR4, -0xff, UPT ;  /* 0xffffff010400788c */ /* 0x000fe4000bf46070 */
[----:B------:R-:W-:Y:S02]  /*16d0*/  UISETP.LT.U32.AND UP0, UPT, UR22, 0x4, UPT ;  /* 0x000000041600788c */ /* 0x000fe4000bf01070 */
[----:B------:R-:W-:-:S02]  /*16e0*/  UIADD3 UR15, UPT, UPT, UR15, 0xfe, URZ ;  /* 0x000000fe0f0f7890 */ /* 0x000fc4000fffe0ff */
[----:B------:R-:W-:-:S04]  /*16f0*/  USEL UR21, UR22, 0x4, UP0 ;  /* 0x0000000416157887 */ /* 0x000fc80008000000 */
[----:B------:R-:W-:Y:S02]  /*1700*/  UIADD3 UR6, UPT, UPT, UR21, -0x1, URZ ;  /* 0xffffffff15067890 */ /* 0x000fe4000fffe0ff */
[----:B------:R-:W-:Y:S02]  /*1710*/  @UP2 UIADD3 UR6, UPT, UPT, UR21, URZ, URZ ;  /* 0x000000ff15062290 */ /* 0x000fe4000fffe0ff */
[----:B------:R-:W-:Y:S02]  /*1720*/  UIADD3 UR14, UPT, UPT, UR22, -UR21, URZ ;  /* 0x80000015160e7290 */ /* 0x000fe4000fffe0ff */
[----:B------:R-:W-:Y:S02]  /*1730*/  UIADD3 UR5, UPT, UPT, UR6, 0x1, URZ ;  /* 0x0000000106057890 */ /* 0x000fe4000fffe0ff */
[----:B--2-4-:R-:W-:-:S12]  /*1740*/  UIADD3 UR6, UPT, UPT, -UR6, URZ, URZ ;  /* 0x000000ff06067290 */ /* 0x014fd8000fffe1ff */
.L_x_42:
[----:B------:R-:W-:Y:S01]  /*1750*/  UISETP.NE.AND UP0, UPT, UR37, URZ, UPT ;  /* 0x000000ff2500728c */ /* 0x000fe2000bf05270 */
[----:B------:R-:W1:Y:S08]  /*1760*/  S2UR UR37, SR_CgaCtaId ;  /* 0x00000000002579c3 */ /* 0x000e700000008800 */
[----:B------:R-:W-:Y:S05]  /*1770*/  BRA.U UP0, `(.L_x_23) ;  /* 0x0000000100347547 */ /* 0x000fea000b800000 */
[----:B------:R-:W2:Y:S01]  /*1780*/  S2R R2, SR_CgaCtaId ;  /* 0x0000000000027919 */ /* 0x000ea20000008800 */
[----:B------:R-:W-:-:S04]  /*1790*/  MOV R3, 0x400 ;  /* 0x0000040000037802 */ /* 0x000fc80000000f00 */
[----:B--2---:R-:W-:Y:S02]  /*17a0*/  LEA R2, R2, R3, 0x18 ;  /* 0x0000000302027211 */ /* 0x004fe400078ec0ff */
[----:B------:R-:W-:-:S03]  /*17b0*/  SHF.L.U32 R3, R11, 0x1f, RZ ;  /* 0x0000001f0b037819 */ /* 0x000fc600000006ff */
[----:B------:R-:W-:-:S04]  /*17c0*/  IMAD R2, R12, 0x8, R2 ;  /* 0x000000080c027824 */ /* 0x000fc800078e0202 */
[----:B------:R-:W2:Y:S02]  /*17d0*/  SYNCS.PHASECHK.TRANS64.TRYWAIT P0, [R2+URZ+0xf0], R3 ;  /* 0x0000f003020075a7 */ /* 0x000ea400080011ff */
[----:B--2---:R-:W-:Y:S05]  /*17e0*/  @!P0 BRA `(.L_x_24) ;  /* 0x0000006400d48947 */ /* 0x004fea0003800000 */
.L_x_133:
[----:B------:R-:W-:Y:S01]  /*17f0*/  VIADD R12, R12, 0x1 ;  /* 0x000000010c0c7836 */ /* 0x000fe20000000000 */
[----:B------:R2:W-:Y:S04]  /*1800*/  SYNCS.ARRIVE.TRANS64.A1T0 RZ, [R2+URZ+0xe0], RZ ;  /* 0x0000e0ff02ff79a7 */ /* 0x0005e800081000ff */
[----:B------:R-:W-:-:S04]  /*1810*/  ISETP.NE.AND P0, PT, R12, 0x2, PT ;  /* 0x000000020c00780c */ /* 0x000fc80003f05270 */
[----:B------:R-:W-:Y:S02]  /*1820*/  SEL R12, R12, RZ, P0 ;  /* 0x000000ff0c0c7207 */ /* 0x000fe40000000000 */
[----:B--2---:R-:W-:-:S04]  /*1830*/  SEL R2, RZ, 0x1, P0 ;  /* 0x00000001ff027807 */ /* 0x004fc80000000000 */
[----:B------:R-:W-:-:S07]  /*1840*/  LOP3.LUT R11, R11, R2, RZ, 0x3c, !PT ;  /* 0x000000020b0b7212 */ /* 0x000fce00078e3cff */
.L_x_23:
[----:B------:R-:W-:Y:S01]  /*1850*/  UMOV UR4, 0x400 ;  /* 0x0000040000047882 */ /* 0x000fe20000000000 */
[----:B------:R-:W-:Y:S01]  /*1860*/  SHF.L.U32 R2, R17, 0x1f, RZ ;  /* 0x0000001f11027819 */ /* 0x000fe200000006ff */
[----:B-1----:R-:W-:Y:S01]  /*1870*/  ULEA UR4, UR37, UR4, 0x18 ;  /* 0x0000000425047291 */ /* 0x002fe2000f8ec0ff */
[----:B------:R-:W-:Y:S01]  /*1880*/  R2UR UR35, R18 ;  /* 0x00000000122372ca */ /* 0x000fe200000e0000 */
[----:B------:R-:W-:Y:S01]  /*1890*/  UISETP.GE.U32.AND UP0, UPT, UR15, 0xff, UPT ;  /* 0x000000ff0f00788c */ /* 0x000fe2000bf06070 */
[----:B------:R-:W-:Y:S01]  /*18a0*/  R2UR UR19, R19 ;  /* 0x00000000131372ca */ /* 0x000fe200000e0000 */
[----:B------:R-:W-:Y:S01]  /*18b0*/  ULEA UR8, UR13, UR4, 0x3 ;  /* 0x000000040d087291 */ /* 0x000fe2000f8e18ff */
[----:B------:R-:W-:-:S08]  /*18c0*/  UMOV UR23, URZ ;  /* 0x000000ff00177c82 */ /* 0x000fd00008000000 */
[----:B------:R1:W2:Y:S01]  /*18d0*/  SYNCS.PHASECHK.TRANS64.TRYWAIT P0, [UR8+0x20], R2 ;  /* 0x00002002ff0075a7 */ /* 0x0002a20008001108 */
[----:B------:R-:W-:-:S13]  /*18e0*/  R2UR UR8, R15 ;  /* 0x000000000f0872ca */ /* 0x000fda00000e0000 */
[----:B------:R-:W-:Y:S01]  /*18f0*/  ULEA UR19, UR8, UR19, 0x6 ;  /* 0x0000001308137291 */ /* 0x000fe2000f8e30ff */
[----:B-1----:R-:W-:-:S05]  /*1900*/  LEA.HI R2, R14, R14, RZ, 0x1 ;  /* 0x0000000e0e027211 */ /* 0x002fca00078f08ff */
[----:B------:R-:W-:-:S05]  /*1910*/  IMAD.SHL.U32 R2, R2, 0x80, RZ ;  /* 0x0000008002027824 */ /* 0x000fca00078e00ff */
[----:B------:R-:W-:-:S04]  /*1920*/  LOP3.LUT R2, R2, 0xffffff00, RZ, 0xc0, !PT ;  /* 0xffffff0002027812 */ /* 0x000fc800078ec0ff */
[----:B------:R-:W-:-:S13]  /*1930*/  R2UR UR9, R2 ;  /* 0x00000000020972ca */ /* 0x000fda00000e0000 */
[----:B------:R-:W-:Y:S01]  /*1940*/  ULOP3.LUT UR35, UR9, 0x80, UR35, 0xf8, !UPT ;  /* 0x0000008009237892 */ /* 0x000fe2000f8ef823 */
[----:B------:R-:W-:Y:S11]  /*1950*/  BRA.U !UP0, `(.L_x_25) ;  /* 0x0000000108f07547 */ /* 0x000ff6000b800000 */
[----:B------:R-:W-:Y:S01]  /*1960*/  UMOV UR29, UR6 ;  /* 0x00000006001d7c82 */ /* 0x000fe20008000000 */
[----:B------:R-:W-:Y:S01]  /*1970*/  UMOV UR44, UR13 ;  /* 0x0000000d002c7c82 */ /* 0x000fe20008000000 */
[----:B------:R-:W-:-:S05]  /*1980*/  UMOV UR26, 0x40 ;  /* 0x00000040001a7882 */ /* 0x000fca0000000000 */
.L_x_31:
[----:B------:R-:W-:Y:S01]  /*1990*/  ULEA UR33, UR44, UR4, 0x3 ;  /* 0x000000042c217291 */ /* 0x000fe2000f8e18ff */
[----:B------:R-:W-:Y:S01]  /*19a0*/  @P5 MOV R3, 0x14000 ;  /* 0x0001400000035802 */ /* 0x000fe20000000f00 */
[----:B--2-4-:R-:W-:Y:S10]  /*19b0*/  @P0 BRA `(.L_x_26) ;  /* 0x00000000000c0947 */ /* 0x014ff40003800000 */
[----:B------:R-:W-:-:S04]  /*19c0*/  SHF.L.U32 R4, R17, 0x1f, RZ ;  /* 0x0000001f11047819 */ /* 0x000fc800000006ff */
[----:B------:R-:W1:Y:S02]  /*19d0*/  SYNCS.PHASECHK.TRANS64.TRYWAIT P0, [UR33+0x20], R4 ;  /* 0x00002004ff0075a7 */ /* 0x000e640008001121 */
[----:B-1----:R-:W-:Y:S05]  /*19e0*/  @!P0 BRA `(.L_x_27) ;  /* 0x0000006400688947 */ /* 0x002fea0003800000 */
.L_x_26:
[----:B------:R2:W-:Y:S01]  /*19f0*/  @P5 SYNCS.ARRIVE.TRANS64 RZ, [UR33], R3 ;  /* 0x00000003ffff59a7 */ /* 0x0005e20008000021 */
[----:B------:R-:W-:Y:S02]  /*1a00*/  ULOP3.LUT UR8, UR7, 0x2, URZ, 0xfc, !UPT ;  /* 0x0000000207087892 */ /* 0x000fe4000f8efcff */
[----:B------:R-:W-:Y:S02]  /*1a10*/  UIADD3 UR29, UPT, UPT, UR29, 0x1, URZ ;  /* 0x000000011d1d7890 */ /* 0x000fe4000fffe0ff */
[----:B------:R-:W-:Y:S02]  /*1a20*/  UISETP.NE.AND UP0, UPT, UR8, 0x2, UPT ;  /* 0x000000020800788c */ /* 0x000fe4000bf05270 */
[----:B------:R-:W-:-:S07]  /*1a30*/  UISETP.NE.AND UP2, UPT, UR29, 0x1, UPT ;  /* 0x000000011d00788c */ /* 0x000fce000bf45270 */
[----:B------:R-:W-:Y:S05]  /*1a40*/  BRA.U UP0, `(.L_x_28) ;  /* 0x0000000100047547 */ /* 0x000fea000b800000 */
[----:B------:R-:W-:Y:S05]  /*1a50*/  BPT.TRAP 0x1 ;  /* 0x000000040000795c */ /* 0x000fea0000300000 */
.L_x_28:
[----:B------:R-:W-:Y:S04]  /*1a60*/  BSSY.RECONVERGENT B0, `(.L_x_29) ;  /* 0x0000003000007945 */ /* 0x000fe80003800200 */
[----:B------:R-:W-:Y:S05]  /*1a70*/  @!P4 BRA `(.L_x_30) ;  /* 0x000000000004c947 */ /* 0x000fea0003800000 */
[----:B------:R-:W-:Y:S05]  /*1a80*/  BPT.TRAP 0x1 ;  /* 0x000000040000795c */ /* 0x000fea0000300000 */
.L_x_30:
[----:B------:R-:W-:Y:S05]  /*1a90*/  BSYNC.RECONVERGENT B0 ;  /* 0x0000000000007941 */ /* 0x000fea0003800200 */
.L_x_29:
[----:B------:R-:W-:Y:S02]  /*1aa0*/  UIADD3 UR13, UPT, UPT, UR44, 0x1, URZ ;  /* 0x000000012c0d7890 */ /* 0x000fe4000fffe0ff */
[----:B------:R-:W-:Y:S02]  /*1ab0*/  ULEA UR24, UR44, UR4, 0xf ;  /* 0x000000042c187291 */ /* 0x000fe4000f8e78ff */
[----:B------:R-:W-:Y:S02]  /*1ac0*/  UISETP.NE.AND UP0, UPT, UR13, 0x4, UPT ;  /* 0x000000040d00788c */ /* 0x000fe4000bf05270 */
[----:B------:R-:W-:Y:S02]  /*1ad0*/  UIADD3 UR42, UP1, UPT, UR30, 0x80, URZ ;  /* 0x000000801e2a7890 */ /* 0x000fe4000ff3e0ff */
[----:B------:R-:W-:Y:S02]  /*1ae0*/  USEL UR9, URZ, 0x1, UP0 ;  /* 0x00000001ff097887 */ /* 0x000fe40008000000 */
[----:B------:R-:W-:-:S02]  /*1af0*/  USEL UR13, UR13, URZ, UP0 ;  /* 0x000000ff0d0d7287 */ /* 0x000fc40008000000 */
[----:B------:R-:W-:Y:S02]  /*1b00*/  UIADD3 UR40, UP0, UPT, UR30, 0x180, URZ ;  /* 0x000001801e287890 */ /* 0x000fe4000ff1e0ff */
[----:B------:R-:W-:Y:S01]  /*1b10*/  ULEA UR8, UR13, UR4, 0x3 ;  /* 0x000000040d087291 */ /* 0x000fe2000f8e18ff */
[----:B------:R-:W-:Y:S01]  /*1b20*/  LOP3.LUT R17, R17, UR9, RZ, 0x3c, !PT ;  /* 0x0000000911117c12 */ /* 0x000fe2000f8e3cff */
[----:B------:R-:W-:Y:S02]  /*1b30*/  UIADD3 UR34, UPT, UPT, UR26, -0x40, URZ ;  /* 0xffffffc01a227890 */ /* 0x000fe4000fffe0ff */
[----:B------:R-:W-:Y:S01]  /*1b40*/  ULOP3.LUT UR33, UR33, 0xfefffff8, URZ, 0xc0, !UPT ;  /* 0xfefffff821217892 */ /* 0x000fe2000f8ec0ff */
[----:B-1----:R-:W-:Y:S01]  /*1b50*/  SHF.L.U32 R2, R17, 0x1f, RZ ;  /* 0x0000001f11027819 */ /* 0x002fe200000006ff */
[----:B------:R-:W-:Y:S02]  /*1b60*/  UIADD3.X UR43, UPT, UPT, URZ, UR31, URZ, UP1, !UPT ;  /* 0x0000001fff2b7290 */ /* 0x000fe40008ffe4ff */
[----:B------:R-:W-:Y:S01]  /*1b70*/  UIADD3 UR32, UPT, UPT, UR24, 0x6400, URZ ;  /* 0x0000640018207890 */ /* 0x000fe2000fffe0ff */
[----:B------:R1:W4:Y:S01]  /*1b80*/  SYNCS.PHASECHK.TRANS64.TRYWAIT P0, [UR8+0x20], R2 ;  /* 0x00002002ff0075a7 */ /* 0x0003220008001108 */
[----:B------:R-:W-:-:S02]  /*1b90*/  ULEA UR8, UR44, UR4, 0xd ;  /* 0x000000042c087291 */ /* 0x000fc4000f8e68ff */
[----:B------:R-:W-:Y:S02]  /*1ba0*/  UIADD3 UR24, UPT, UPT, UR24, 0xa400, URZ ;  /* 0x0000a40018187890 */ /* 0x000fe4000fffe0ff */
[----:B------:R-:W-:Y:S02]  /*1bb0*/  UIADD3.X UR41, UPT, UPT, URZ, UR31, URZ, UP0, !UPT ;  /* 0x0000001fff297290 */ /* 0x000fe400087fe4ff */
[----:B------:R-:W-:Y:S02]  /*1bc0*/  UIADD3 UR16, UPT, UPT, UR8, 0x26400, URZ ;  /* 0x0002640008107890 */ /* 0x000fe4000fffe0ff */
[----:B------:R-:W-:Y:S01]  /*1bd0*/  UIADD3 UR8, UPT, UPT, UR8, 0x27400, URZ ;  /* 0x0002740008087890 */ /* 0x000fe2000fffe0ff */
[----:B------:R-:W-:Y:S01]  /*1be0*/  UMOV UR38, 0x0 ;  /* 0x0000000000267882 */ /* 0x000fe20000000000 */
[----:B------:R-:W-:Y:S01]  /*1bf0*/  UMOV UR39, 0x10000000 ;  /* 0x1000000000277882 */ /* 0x000fe20000000000 */
[----:B------:R-:W-:Y:S01]  /*1c00*/  UMOV UR27, UR35 ;  /* 0x00000023001b7c82 */ /* 0x000fe20008000000 */
[----:B------:R-:W-:Y:S01]  /*1c10*/  UMOV UR28, UR36 ;  /* 0x00000024001c7c82 */ /* 0x000fe20008000000 */
[----:B------:R-:W-:Y:S01]  /*1c20*/  UMOV UR25, UR33 ;  /* 0x0000002100197c82 */ /* 0x000fe20008000000 */
[----:B------:R-:W-:Y:S01]  /*1c30*/  UMOV UR20, UR36 ;  /* 0x0000002400147c82 */ /* 0x000fe20008000000 */
[----:B------:R-:W-:Y:S01]  /*1c40*/  UMOV UR17, UR33 ;  /* 0x0000002100117c82 */ /* 0x000fe20008000000 */
[----:B------:R-:W-:Y:S01]  /*1c50*/  UMOV UR18, UR34 ;  /* 0x0000002200127c82 */ /* 0x000fe20008000000 */
[----:B------:R-:W-:Y:S01]  /*1c60*/  UTMALDG.3D.2CTA [UR32], [UR42], desc[UR38] ;  /* 0x000026202a0075b4 */ /* 0x000fe20008211000 */
[----:B------:R-:W-:Y:S01]  /*1c70*/  UMOV UR10, UR26 ;  /* 0x0000001a000a7c82 */ /* 0x000fe20008000000 */
[----:B------:R-:W-:Y:S01]  /*1c80*/  UMOV UR11, UR19 ;  /* 0x00000013000b7c82 */ /* 0x000fe20008000000 */
[----:B------:R-:W-:Y:S01]  /*1c90*/  UMOV UR12, UR36 ;  /* 0x00000024000c7c82 */ /* 0x000fe20008000000 */
[----:B------:R-:W-:Y:S01]  /*1ca0*/  UMOV UR9, UR33 ;  /* 0x0000002100097c82 */ /* 0x000fe20008000000 */
[----:B------:R-:W-:Y:S01]  /*1cb0*/  UMOV UR23, UR5 ;  /* 0x0000000500177c82 */ /* 0x000fe20008000000 */
[----:B------:R-:W-:Y:S01]  /*1cc0*/  UMOV UR44, UR13 ;  /* 0x0000000d002c7c82 */ /* 0x000fe20008000000 */
[----:B------:R2:W-:Y:S01]  /*1cd0*/  UTMALDG.3D.2CTA [UR24], [UR42], desc[UR38] ;  /* 0x000026182a0075b4 */ /* 0x0005e20008211000 */
[----:B------:R1:W-:Y:S01]  /*1ce0*/  UTMALDG.3D.2CTA [UR16], [UR40], desc[UR38] ;  /* 0x00002610280075b4 */ /* 0x0003e20008211000 */
[----:B------:R1:W-:Y:S01]  /*1cf0*/  UTMALDG.3D.2CTA [UR8], [UR40], desc[UR38] ;  /* 0x00002608280075b4 */ /* 0x0003e20008211000 */
[----:B--2---:R-:W-:Y:S01]  /*1d00*/  UIADD3 UR26, UPT, UPT, UR26, 0x80, URZ ;  /* 0x000000801a1a7890 */ /* 0x004fe2000fffe0ff */
[----:B-1----:R-:W-:Y:S11]  /*1d10*/  BRA.U UP2, `(.L_x_31) ;  /* 0xfffffffd021c7547 */ /* 0x002ff6000b83ffff */
.L_x_25:
[----:B------:R-:W-:Y:S01]  /*1d20*/  ULEA UR8, UR13, UR4, 0x3 ;  /* 0x000000040d087291 */ /* 0x000fe2000f8e18ff */
[----:B------:R-:W-:Y:S01]  /*1d30*/  SHF.L.U32 R2, R17, 0x1f, RZ ;  /* 0x0000001f11027819 */ /* 0x000fe200000006ff */
[----:B------:R-:W-:Y:S01]  /*1d40*/  @!P1 SYNCS.ARRIVE.TRANS64.A1T0 RZ, [UR4+0x78], RZ ;  /* 0x000078ffffff99a7 */ /* 0x000fe20008100004 */
[----:B------:R-:W-:-:S06]  /*1d50*/  UISETP.GT.AND UP0, UPT, UR22, UR21, UPT ;  /* 0x000000151600728c */ /* 0x000fcc000bf04270 */
[----:B--2-4-:R1:W2:Y:S03]  /*1d60*/  SYNCS.PHASECHK.TRANS64.TRYWAIT P0, [UR8+0x20], R2 ;  /* 0x00002002ff0075a7 */ /* 0x0142a60008001108 */
[----:B------:R-:W-:Y:S05]  /*1d70*/  BRA.U !UP0, `(.L_x_32) ;  /* 0x0000000108e87547 */ /* 0x000fea000b800000 */
[----:B------:R-:W-:Y:S01]  /*1d80*/  UIADD3 UR29, UPT, UPT, UR14, UR23, URZ ;  /* 0x000000170e1d7290 */ /* 0x000fe2000fffe0ff */
[----:B------:R-:W-:-:S11]  /*1d90*/  UMOV UR44, UR13 ;  /* 0x0000000d002c7c82 */ /* 0x000fd60008000000 */
.L_x_38:
[----:B------:R-:W-:Y:S01]  /*1da0*/  ULEA UR33, UR44, UR4, 0x3 ;  /* 0x000000042c217291 */ /* 0x000fe2000f8e18ff */
[----:B--2---:R-:W-:Y:S01]  /*1db0*/  @P5 MOV R3, 0x14000 ;  /* 0x0001400000035802 */ /* 0x004fe20000000f00 */
[----:B-12---:R-:W-:Y:S10]  /*1dc0*/  @P0 BRA `(.L_x_33) ;  /* 0x00000000000c0947 */ /* 0x006ff40003800000 */
[----:B------:R-:W-:-:S04]  /*1dd0*/  SHF.L.U32 R4, R17, 0x1f, RZ ;  /* 0x0000001f11047819 */ /* 0x000fc800000006ff */
[----:B------:R-:W2:Y:S02]  /*1de0*/  SYNCS.PHASECHK.TRANS64.TRYWAIT P0, [UR33+0x20], R4 ;  /* 0x00002004ff0075a7 */ /* 0x000ea40008001121 */
[----:B--2---:R-:W-:Y:S05]  /*1df0*/  @!P0 BRA `(.L_x_34) ;  /* 0x00000060007c8947 */ /* 0x004fea0003800000 */
.L_x_33:
[----:B------:R2:W-:Y:S01]  /*1e00*/  @P5 SYNCS.ARRIVE.TRANS64 RZ, [UR33], R3 ;  /* 0x00000003ffff59a7 */ /* 0x0005e20008000021 */
[----:B------:R-:W-:-:S04]  /*1e10*/  ULOP3.LUT UR8, UR7, 0x2, URZ, 0xfc, !UPT ;  /* 0x0000000207087892 */ /* 0x000fc8000f8efcff */
[----:B------:R-:W-:-:S09]  /*1e20*/  UISETP.NE.AND UP0, UPT, UR8, 0x2, UPT ;  /* 0x000000020800788c */ /* 0x000fd2000bf05270 */
[----:B------:R-:W-:Y:S05]  /*1e30*/  BRA.U UP0, `(.L_x_35) ;  /* 0x0000000100047547 */ /* 0x000fea000b800000 */
[----:B------:R-:W-:Y:S05]  /*1e40*/  BPT.TRAP 0x1 ;  /* 0x000000040000795c */ /* 0x000fea0000300000 */
.L_x_35:
[----:B------:R-:W-:Y:S04]  /*1e50*/  BSSY.RECONVERGENT B0, `(.L_x_36) ;  /* 0x0000003000007945 */ /* 0x000fe80003800200 */
[----:B------:R-:W-:Y:S05]  /*1e60*/  @!P4 BRA `(.L_x_37) ;  /* 0x000000000004c947 */ /* 0x000fea0003800000 */
[----:B------:R-:W-:Y:S05]  /*1e70*/  BPT.TRAP 0x1 ;  /* 0x000000040000795c */ /* 0x000fea0000300000 */
.L_x_37:
[----:B------:R-:W-:Y:S05]  /*1e80*/  BSYNC.RECONVERGENT B0 ;  /* 0x0000000000007941 */ /* 0x000fea0003800200 */
.L_x_36:
[----:B------:R-:W-:Y:S02]  /*1e90*/  UIADD3 UR13, UPT, UPT, UR44, 0x1, URZ ;  /* 0x000000012c0d7890 */ /* 0x000fe4000fffe0ff */
[----:B------:R-:W-:Y:S02]  /*1ea0*/  ULEA UR24, UR44, UR4, 0xf ;  /* 0x000000042c187291 */ /* 0x000fe4000f8e78ff */
[----:B------:R-:W-:Y:S02]  /*1eb0*/  UISETP.NE.AND UP0, UPT, UR13, 0x4, UPT ;  /* 0x000000040d00788c */ /* 0x000fe4000bf05270 */
[----:B------:R-:W-:Y:S02]  /*1ec0*/  UIADD3 UR42, UP1, UPT, UR30, 0x80, URZ ;  /* 0x000000801e2a7890 */ /* 0x000fe4000ff3e0ff */
[----:B------:R-:W-:Y:S02]  /*1ed0*/  USEL UR9, URZ, 0x1, UP0 ;  /* 0x00000001ff097887 */ /* 0x000fe40008000000 */
[----:B------:R-:W-:-:S02]  /*1ee0*/  USEL UR13, UR13, URZ, UP0 ;  /* 0x000000ff0d0d7287 */ /* 0x000fc40008000000 */
[----:B------:R-:W-:Y:S02]  /*1ef0*/  USHF.L.U32 UR34, UR23, 0x7, URZ ;  /* 0x0000000717227899 */ /* 0x000fe400080006ff */
[----:B------:R-:W-:Y:S01]  /*1f00*/  ULEA UR8, UR13, UR4, 0x3 ;  /* 0x000000040d087291 */ /* 0x000fe2000f8e18ff */
[----:B------:R-:W-:Y:S01]  /*1f10*/  LOP3.LUT R17, R17, UR9, RZ, 0x3c, !PT ;  /* 0x0000000911117c12 */ /* 0x000fe2000f8e3cff */
[----:B------:R-:W-:Y:S02]  /*1f20*/  UIADD3 UR40, UP0, UPT, UR30, 0x180, URZ ;  /* 0x000001801e287890 */ /* 0x000fe4000ff1e0ff */
[----:B------:R-:W-:Y:S01]  /*1f30*/  ULOP3.LUT UR33, UR33, 0xfefffff8, URZ, 0xc0, !UPT ;  /* 0xfefffff821217892 */ /* 0x000fe2000f8ec0ff */
[----:B-1----:R-:W-:Y:S01]  /*1f40*/  SHF.L.U32 R2, R17, 0x1f, RZ ;  /* 0x0000001f11027819 */ /* 0x002fe200000006ff */
[----:B------:R-:W-:Y:S02]  /*1f50*/  UIADD3.X UR43, UPT, UPT, URZ, UR31, URZ, UP1, !UPT ;  /* 0x0000001fff2b7290 */ /* 0x000fe40008ffe4ff */
[----:B------:R-:W-:Y:S01]  /*1f60*/  UIADD3 UR32, UPT, UPT, UR24, 0x6400, URZ ;  /* 0x0000640018207890 */ /* 0x000fe2000fffe0ff */
[----:B------:R4:W1:Y:S01]  /*1f70*/  SYNCS.PHASECHK.TRANS64.TRYWAIT P0, [UR8+0x20], R2 ;  /* 0x00002002ff0075a7 */ /* 0x0008620008001108 */
[----:B------:R-:W-:-:S02]  /*1f80*/  ULEA UR8, UR44, UR4, 0xd ;  /* 0x000000042c087291 */ /* 0x000fc4000f8e68ff */
[----:B------:R-:W-:Y:S02]  /*1f90*/  UIADD3 UR26, UPT, UPT, UR34, 0x40, URZ ;  /* 0x00000040221a7890 */ /* 0x000fe4000fffe0ff */
        /* <DEDUP_REMOVED lines=12> */
[----:B------:R4:W-:Y:S01]  /*2060*/  UTMALDG.3D.2CTA [UR32], [UR42], desc[UR38] ;  /* 0x000026202a0075b4 */ /* 0x0009e20008211000 */
[----:B------:R-:W-:Y:S01]  /*2070*/  UMOV UR11, UR19 ;  /* 0x00000013000b7c82 */ /* 0x000fe20008000000 */
[----:B------:R-:W-:Y:S01]  /*2080*/  UMOV UR12, UR36 ;  /* 0x00000024000c7c82 */ /* 0x000fe20008000000 */
[----:B------:R-:W-:Y:S01]  /*2090*/  UMOV UR9, UR33 ;  /* 0x0000002100097c82 */ /* 0x000fe20008000000 */
[----:B------:R-:W-:Y:S01]  /*20a0*/  UMOV UR10, UR26 ;  /* 0x0000001a000a7c82 */ /* 0x000fe20008000000 */
[----:B------:R-:W-:Y:S01]  /*20b0*/  UIADD3 UR23, UPT, UPT, UR23, 0x1, URZ ;  /* 0x0000000117177890 */ /* 0x000fe2000fffe0ff */
[----:B------:R-:W-:Y:S01]  /*20c0*/  UMOV UR44, UR13 ;  /* 0x0000000d002c7c82 */ /* 0x000fe20008000000 */
[----:B------:R4:W-:Y:S02]  /*20d0*/  UTMALDG.3D.2CTA [UR24], [UR42], desc[UR38] ;  /* 0x000026182a0075b4 */ /* 0x0009e40008211000 */
[----:B------:R-:W-:Y:S01]  /*20e0*/  UISETP.NE.AND UP0, UPT, UR23, UR29, UPT ;  /* 0x0000001d1700728c */ /* 0x000fe2000bf05270 */
[----:B------:R4:W-:Y:S01]  /*20f0*/  UTMALDG.3D.2CTA [UR16], [UR40], desc[UR38] ;  /* 0x00002610280075b4 */ /* 0x0009e20008211000 */
[----:B------:R4:W-:Y:S07]  /*2100*/  UTMALDG.3D.2CTA [UR8], [UR40], desc[UR38] ;  /* 0x00002608280075b4 */ /* 0x0009ee0008211000 */
[----:B----4-:R-:W-:Y:S05]  /*2110*/  BRA.U UP0, `(.L_x_38) ;  /* 0xfffffffd00207547 */ /* 0x010fea000b83ffff */
.L_x_32:
[C---:B-1----:R-:W-:Y:S01]  /*2120*/  LEA R2, R16.reuse, UR4, 0x3 ;  /* 0x0000000410027c11 */ /* 0x042fe2000f8e18ff */
[----:B------:R-:W-:Y:S01]  /*2130*/  NOP ;  /* 0x0000000000007918 */ /* 0x000fe20000000000 */
[----:B--2---:R-:W-:Y:S02]  /*2140*/  SHF.L.U32 R3, R13, 0x1f, RZ ;  /* 0x0000001f0d037819 */ /* 0x004fe400000006ff */
[----:B------:R-:W-:Y:S02]  /*2150*/  LEA R4, R16, UR4, 0x4 ;  /* 0x0000000410047c11 */ /* 0x000fe4000f8e20ff */
[----:B------:R-:W1:Y:S02]  /*2160*/  SYNCS.PHASECHK.TRANS64.TRYWAIT P0, [R2+URZ+0x80], R3 ;  /* 0x00008003020075a7 */ /* 0x000e6400080011ff */
[----:B-1----:R-:W-:Y:S05]  /*2170*/  @!P0 BRA `(.L_x_39) ;  /* 0x0000005c00b48947 */ /* 0x002fea0003800000 */
.L_x_136:
[----:B------:R-:W2:Y:S01]  /*2180*/  LDS.128 R4, [R4+0x110] ;  /* 0x0001100004047984 */ /* 0x000ea20000000c00 */
[----:B------:R-:W-:Y:S01]  /*2190*/  ISETP.GE.AND P0, PT, R40, 0x1, PT ;  /* 0x000000012800780c */ /* 0x000fe20003f06270 */
[----:B-1----:R-:W-:Y:S01]  /*21a0*/  VIADD R2, R2, 0x90 ;  /* 0x0000009002027836 */ /* 0x002fe20000000000 */
[----:B------:R-:W-:Y:S01]  /*21b0*/  @!PT LDS RZ, [RZ] ;  /* 0x00000000fffff984 */ /* 0x000fe20000000800 */
[----:B------:R-:W-:Y:S01]  /*21c0*/  @!PT LDS RZ, [RZ] ;  /* 0x00000000fffff984 */ /* 0x000fe20000000800 */
[----:B------:R-:W-:Y:S01]  /*21d0*/  @!PT LDS RZ, [RZ] ;  /* 0x00000000fffff984 */ /* 0x000fe20000000800 */
[----:B------:R-:W-:Y:S01]  /*21e0*/  @!PT LDS RZ, [RZ] ;  /* 0x00000000fffff984 */ /* 0x000fe20000000800 */
[----:B------:R1:W-:Y:S06]  /*21f0*/  MEMBAR.ALL.CTA ;  /* 0x0000000000007992 */ /* 0x0003ec0000008000 */
[----:B-1----:R-:W1:Y:S01]  /*2200*/  FENCE.VIEW.ASYNC.S ;  /* 0x00000000000073c6 */ /* 0x002e620000000000 */
[----:B------:R-:W-:-:S04]  /*2210*/  PRMT R2, RZ, 0x654, R2 ;  /* 0x00000654ff027816 */ /* 0x000fc80000000002 */
[----:B-1----:R1:W-:Y:S01]  /*2220*/  SYNCS.ARRIVE.TRANS64.RED.A1T0 RZ, [R2+URZ], RZ ;  /* 0x000000ff02ff79a7 */ /* 0x0023e200081004ff */
[----:B--2---:R-:W-:-:S13]  /*2230*/  LOP3.LUT P2, RZ, R6, 0x1, RZ, 0xc0, !PT ;  /* 0x0000000106ff7812 */ /* 0x004fda000784c0ff */
[----:B------:R-:W-:Y:S01]  /*2240*/  @P2 SHF.R.U32.HI R3, RZ, 0x10, R5 ;  /* 0x00000010ff032819 */ /* 0x000fe20000011605 */
[----:B------:R-:W-:Y:S01]  /*2250*/  VOTEU.ANY UP0, P2 ;  /* 0x0000000000ff7886 */ /* 0x000fe20001000100 */
[----:B------:R-:W-:Y:S02]  /*2260*/  @P2 MOV R10, R4 ;  /* 0x00000004000a2202 */ /* 0x000fe40000000f00 */
[----:B------:R-:W-:Y:S02]  /*2270*/  @P2 R2UR.BROADCAST UR8, R3 ;  /* 0x00000000030822ca */ /* 0x000fe400008e0000 */
[----:B------:R-:W-:-:S11]  /*2280*/  @P2 LOP3.LUT R9, R5, 0xffff, RZ, 0xc0, !PT ;  /* 0x0000ffff05092812 */ /* 0x000fd600078ec0ff */
[----:B------:R-:W-:Y:S01]  /*2290*/  @UP0 UMOV UR36, UR8 ;  /* 0x0000000800240c82 */ /* 0x000fe20008000000 */
[----:B-1----:R-:W-:Y:S05]  /*22a0*/  @!P0 BRA `(.L_x_40) ;  /* 0x0000000000b88947 */ /* 0x002fea0003800000 */
[----:B------:R-:W3:Y:S01]  /*22b0*/  LDC.64 R4, c[0x0][0xb18] ;  /* 0x0002c600ff047b82 */ /* 0x000ee20000000a00 */
[----:B------:R-:W-:-:S07]  /*22c0*/  ISETP.NE.AND P3, PT, R40, 0x1, PT ;  /* 0x000000012800780c */ /* 0x000fce0003f65270 */
[----:B------:R-:W1:Y:S08]  /*22d0*/  LDC.64 R6, c[0x0][0xb10] ;  /* 0x0002c400ff067b82 */ /* 0x000e700000000a00 */
[----:B------:R-:W2:Y:S08]  /*22e0*/  LDC R14, c[0x0][0xb20] ;  /* 0x0002c800ff0e7b82 */ /* 0x000eb00000000800 */
[----:B------:R-:W4:Y:S01]  /*22f0*/  LDC R15, c[0x0][0xb0c] ;  /* 0x0002c300ff0f7b82 */ /* 0x000f220000000800 */
[----:B---3--:R-:W-:Y:S01]  /*2300*/  IMAD.HI.U32 R21, R0, R5, RZ ;  /* 0x0000000500157227 */ /* 0x008fe200078e00ff */
[----:B------:R-:W-:-:S03]  /*2310*/  ISETP.NE.AND P0, PT, R4, 0x1, PT ;  /* 0x000000010400780c */ /* 0x000fc60003f05270 */
[----:B------:R-:W-:-:S03]  /*2320*/  IMAD.HI.U32 R5, R9, R5, RZ ;  /* 0x0000000509057227 */ /* 0x000fc600078e00ff */
[----:B------:R-:W3:Y:S01]  /*2330*/  LDC.64 R2, c[0x0][0xb28] ;  /* 0x0002ca00ff027b82 */ /* 0x000ee20000000a00 */
[----:B-1----:R-:W-:-:S04]  /*2340*/  IMAD.HI.U32 R22, R8, R6, RZ ;  /* 0x0000000608167227 */ /* 0x002fc800078e00ff */
[----:B------:R-:W-:Y:S01]  /*2350*/  IMAD.HI.U32 R23, R10, R6, RZ ;  /* 0x000000060a177227 */ /* 0x000fe200078e00ff */
[----:B------:R-:W-:Y:S02]  /*2360*/  SHF.R.U32.HI R22, RZ, R7, R22 ;  /* 0x00000007ff167219 */ /* 0x000fe40000011616 */
[-C--:B--2---:R-:W-:Y:S02]  /*2370*/  SHF.R.U32.HI R21, RZ, R14.reuse, R21 ;  /* 0x0000000eff157219 */ /* 0x084fe40000011615 */
[----:B------:R-:W-:Y:S02]  /*2380*/  SHF.R.U32.HI R5, RZ, R14, R5 ;  /* 0x0000000eff057219 */ /* 0x000fe40000011605 */
[----:B------:R-:W-:Y:S02]  /*2390*/  SEL R21, R0, R21, !P0 ;  /* 0x0000001500157207 */ /* 0x000fe40004000000 */
[----:B------:R-:W-:Y:S02]  /*23a0*/  SHF.R.U32.HI R23, RZ, R7, R23 ;  /* 0x00000007ff177219 */ /* 0x000fe40000011617 */
[----:B----4-:R-:W-:-:S02]  /*23b0*/  ISETP.NE.AND P1, PT, R15, 0x1, PT ;  /* 0x000000010f00780c */ /* 0x010fc40003f25270 */
[----:B------:R-:W-:Y:S02]  /*23c0*/  SEL R5, R9, R5, !P0 ;  /* 0x0000000509057207 */ /* 0x000fe40004000000 */
[----:B------:R-:W-:Y:S02]  /*23d0*/  SEL R22, R8, R22, !P1 ;  /* 0x0000001608167207 */ /* 0x000fe40004800000 */
[----:B------:R-:W-:Y:S01]  /*23e0*/  SEL R23, R10, R23, !P1 ;  /* 0x000000170a177207 */ /* 0x000fe20004800000 */
[----:B---3--:R-:W-:-:S04]  /*23f0*/  IMAD.HI.U32 R20, R21, R2, RZ ;  /* 0x0000000215147227 */ /* 0x008fc800078e00ff */
        /* <DEDUP_REMOVED lines=10> */
[----:B------:R-:W-:-:S04]  /*24a0*/  @!P0 IMAD.HI.U32 R7, R23, R2, RZ ;  /* 0x0000000217078227 */ /* 0x000fc800078e00ff */
[----:B------:R-:W-:Y:S01]  /*24b0*/  IMAD.MOV R2, RZ, RZ, -R6 ;  /* 0x000000ffff027224 */ /* 0x000fe200078e0a06 */
[----:B------:R-:W-:Y:S02]  /*24c0*/  @!P0 SHF.R.U32.HI R3, RZ, R3, R7 ;  /* 0x00000003ff038219 */ /* 0x000fe40000011607 */
[----:B------:R-:W-:Y:S01]  /*24d0*/  IADD3 R7, PT, PT, -R5, RZ, RZ ;  /* 0x000000ff05077210 */ /* 0x000fe20007ffe1ff */
[----:B------:R-:W-:Y:S01]  /*24e0*/  IMAD R2, R40, R2, R5 ;  /* 0x0000000228027224 */ /* 0x000fe200078e0205 */
        /* <DEDUP_REMOVED lines=10> */
.L_x_40:
[----:B------:R-:W1:Y:S02]  /*2590*/  LDCU UR8, c[0x0][0xb30] ;  /* 0x00016600ff0877ac */ /* 0x000e640008000800 */
[----:B-1----:R-:W-:-:S09]  /*25a0*/  UISETP.NE.AND UP0, UPT, UR8, 0x1, UPT ;  /* 0x000000010800788c */ /* 0x002fd2000bf05270 */
[----:B------:R-:W-:Y:S05]  /*25b0*/  BRA.U UP0, `(.L_x_41) ;  /* 0x0000000100407547 */ /* 0x000fea000b800000 */
[----:B------:R-:W1:Y:S08]  /*25c0*/  LDC.64 R4, c[0x0][0xb10] ;  /* 0x0002c400ff047b82 */ /* 0x000e700000000a00 */
[----:B------:R-:W2:Y:S08]  /*25d0*/  LDC.64 R2, c[0x0][0xb18] ;  /* 0x0002c600ff027b82 */ /* 0x000eb00000000a00 */
[----:B------:R-:W4:Y:S08]  /*25e0*/  LDC R6, c[0x0][0xb20] ;  /* 0x0002c800ff067b82 */ /* 0x000f300000000800 */
[----:B------:R-:W3:Y:S01]  /*25f0*/  LDC R7, c[0x0][0xb0c] ;  /* 0x0002c300ff077b82 */ /* 0x000ee20000000800 */
[----:B-1----:R-:W-:-:S05]  /*2600*/  IMAD.HI.U32 R4, R10, R4, RZ ;  /* 0x000000040a047227 */ /* 0x002fca00078e00ff */
[----:B------:R-:W-:Y:S01]  /*2610*/  SHF.R.U32.HI R4, RZ, R5, R4 ;  /* 0x00000005ff047219 */ /* 0x000fe20000011604 */
[----:B--2---:R-:W-:Y:S01]  /*2620*/  IMAD.HI.U32 R3, R9, R3, RZ ;  /* 0x0000000309037227 */ /* 0x004fe200078e00ff */
[----:B------:R-:W-:-:S04]  /*2630*/  ISETP.NE.AND P0, PT, R2, 0x1, PT ;  /* 0x000000010200780c */ /* 0x000fc80003f05270 */
[----:B----4-:R-:W-:-:S04]  /*2640*/  SHF.R.U32.HI R3, RZ, R6, R3 ;  /* 0x00000006ff037219 */ /* 0x010fc80000011603 */
[----:B------:R-:W-:Y:S02]  /*2650*/  SEL R3, R9, R3, !P0 ;  /* 0x0000000309037207 */ /* 0x000fe40004000000 */
[----:B---3--:R-:W-:-:S04]  /*2660*/  ISETP.NE.AND P1, PT, R7, 0x1, PT ;  /* 0x000000010700780c */ /* 0x008fc80003f25270 */
[----:B------:R-:W-:-:S05]  /*2670*/  SEL R4, R10, R4, !P1 ;  /* 0x000000040a047207 */ /* 0x000fca0004800000 */
[----:B------:R-:W-:Y:S02]  /*2680*/  IMAD.IADD R5, R3, 0x1, -R4 ;  /* 0x0000000103057824 */ /* 0x000fe400078e0a04 */
[----:B------:R-:W-:Y:S02]  /*2690*/  IMAD.IADD R3, R4, 0x1, -R3 ;  /* 0x0000000104037824 */ /* 0x000fe400078e0a03 */
[----:B------:R-:W-:Y:S02]  /*26a0*/  IMAD R10, R5, R7, R10 ;  /* 0x00000007050a7224 */ /* 0x000fe400078e020a */
[----:B------:R-:W-:-:S07]  /*26b0*/  IMAD R9, R3, R2, R9 ;  /* 0x0000000203097224 */ /* 0x000fce00078e0209 */
.L_x_41:
[----:B------:R-:W-:Y:S01]  /*26c0*/  VIADD R16, R16, 0x1 ;  /* 0x0000000110107836 */ /* 0x000fe20000000000 */
[----:B------:R-:W-:Y:S01]  /*26d0*/  PLOP3.LUT P1, PT, PT, PT, PT, 0x80, 0x8 ;  /* 0x000000000008781c */ /* 0x000fe20003f2f070 */
[----:B------:R-:W-:Y:S02]  /*26e0*/  IMAD.IADD R14, R10, 0x1, R91 ;  /* 0x000000010a0e7824 */ /* 0x000fe400078e025b */
[----:B------:R-:W-:Y:S01]  /*26f0*/  IMAD.IADD R15, R9, 0x1, R90 ;  /* 0x00000001090f7824 */ /* 0x000fe200078e025a */
[----:B------:R-:W-:-:S04]  /*2700*/  ISETP.NE.AND P0, PT, R16, 0x2, PT ;  /* 0x000000021000780c */ /* 0x000fc80003f05270 */
[----:B------:R-:W-:Y:S02]  /*2710*/  SEL R2, RZ, 0x1, P0 ;  /* 0x00000001ff027807 */ /* 0x000fe40000000000 */
[----:B------:R-:W-:Y:S02]  /*2720*/  SEL R16, R16, RZ, P0 ;  /* 0x000000ff10107207 */ /* 0x000fe40000000000 */
[----:B------:R-:W-:Y:S01]  /*2730*/  LOP3.LUT R13, R13, R2, RZ, 0x3c, !PT ;  /* 0x000000020d0d7212 */ /* 0x000fe200078e3cff */
[----:B------:R-:W-:Y:S06]  /*2740*/  @P2 BRA `(.L_x_42) ;  /* 0xfffffff000002947 */ /* 0x000fec000383ffff */
[----:B------:R-:W-:Y:S01]  /*2750*/  UIADD3 UR4, UPT, UPT, UR4, 0x20, URZ ;  /* 0x0000002004047890 */ /* 0x000fe2000fffe0ff */
[----:B------:R-:W-:-:S03]  /*2760*/  SHF.L.U32 R2, R17, 0x1f, RZ ;  /* 0x0000001f11027819 */ /* 0x000fc600000006ff */
[----:B------:R-:W-:-:S09]  /*2770*/  ULEA UR5, UR13, UR4, 0x3 ;  /* 0x000000040d057291 */ /* 0x000fd2000f8e18ff */
[----:B------:R-:W1:Y:S02]  /*2780*/  SYNCS.PHASECHK.TRANS64.TRYWAIT P0, [UR5], R2 ;  /* 0x00000002ff0075a7 */ /* 0x000e640008001105 */
[----:B-1----:R-:W-:Y:S05]  /*2790*/  @!P0 BRA `(.L_x_43) ;  /* 0x0000005800408947 */ /* 0x002fea0003800000 */
.L_x_138:
[----:B------:R-:W-:-:S04]  /*27a0*/  UIADD3 UR6, UPT, UPT, UR13, 0x1, URZ ;  /* 0x000000010d067890 */ /* 0x000fc8000fffe0ff */
[----:B------:R-:W-:-:S04]  /*27b0*/  UISETP.NE.AND UP0, UPT, UR6, 0x4, UPT ;  /* 0x000000040600788c */ /* 0x000fc8000bf05270 */
[----:B------:R-:W-:Y:S02]  /*27c0*/  USEL UR7, URZ, 0x1, UP0 ;  /* 0x00000001ff077887 */ /* 0x000fe40008000000 */
[----:B------:R-:W-:-:S04]  /*27d0*/  USEL UR6, UR6, URZ, UP0 ;  /* 0x000000ff06067287 */ /* 0x000fc80008000000 */
[----:B------:R-:W-:Y:S01]  /*27e0*/  ULEA UR5, UR6, UR4, 0x3 ;  /* 0x0000000406057291 */ /* 0x000fe2000f8e18ff */
[----:B-1----:R-:W-:-:S04]  /*27f0*/  LOP3.LUT R2, R17, UR7, RZ, 0x3c, !PT ;  /* 0x0000000711027c12 */ /* 0x002fc8000f8e3cff */
[----:B------:R-:W-:-:S04]  /*2800*/  SHF.L.U32 R3, R2, 0x1f, RZ ;  /* 0x0000001f02037819 */ /* 0x000fc800000006ff */
[----:B------:R-:W1:Y:S02]  /*2810*/  SYNCS.PHASECHK.TRANS64.TRYWAIT P0, [UR5], R3 ;  /* 0x00000003ff0075a7 */ /* 0x000e640008001105 */
[----:B-1----:R-:W-:Y:S05]  /*2820*/  @!P0 BRA `(.L_x_44) ;  /* 0x0000005800348947 */ /* 0x002fea0003800000 */
.L_x_140:
[----:B------:R-:W-:-:S04]  /*2830*/  UIADD3 UR6, UPT, UPT, UR6, 0x1, URZ ;  /* 0x0000000106067890 */ /* 0x000fc8000fffe0ff */
[----:B------:R-:W-:-:S04]  /*2840*/  UISETP.NE.AND UP0, UPT, UR6, 0x4, UPT ;  /* 0x000000040600788c */ /* 0x000fc8000bf05270 */
[----:B------:R-:W-:Y:S02]  /*2850*/  USEL UR7, URZ, 0x1, UP0 ;  /* 0x00000001ff077887 */ /* 0x000fe40008000000 */
[----:B------:R-:W-:-:S04]  /*2860*/  USEL UR6, UR6, URZ, UP0 ;  /* 0x000000ff06067287 */ /* 0x000fc80008000000 */
[----:B------:R-:W-:Y:S01]  /*2870*/  ULEA UR5, UR6, UR4, 0x3 ;  /* 0x0000000406057291 */ /* 0x000fe2000f8e18ff */
[----:B------:R-:W-:-:S04]  /*2880*/  LOP3.LUT R2, R2, UR7, RZ, 0x3c, !PT ;  /* 0x0000000702027c12 */ /* 0x000fc8000f8e3cff */
[----:B-1----:R-:W-:-:S04]  /*2890*/  SHF.L.U32 R3, R2, 0x1f, RZ ;  /* 0x0000001f02037819 */ /* 0x002fc800000006ff */
[----:B------:R-:W1:Y:S02]  /*28a0*/  SYNCS.PHASECHK.TRANS64.TRYWAIT P0, [UR5], R3 ;  /* 0x00000003ff0075a7 */ /* 0x000e640008001105 */
[----:B-1----:R-:W-:Y:S05]  /*28b0*/  @!P0 BRA `(.L_x_45) ;  /* 0x0000005800288947 */ /* 0x002fea0003800000 */
.L_x_142:
[----:B------:R-:W-:-:S04]  /*28c0*/  UIADD3 UR6, UPT, UPT, UR6, 0x1, URZ ;  /* 0x0000000106067890 */ /* 0x000fc8000fffe0ff */
[----:B------:R-:W-:-:S04]  /*28d0*/  UISETP.NE.AND UP0, UPT, UR6, 0x4, UPT ;  /* 0x000000040600788c */ /* 0x000fc8000bf05270 */
[----:B------:R-:W-:Y:S02]  /*28e0*/  USEL UR5, URZ, 0x1, UP0 ;  /* 0x00000001ff057887 */ /* 0x000fe40008000000 */
[----:B------:R-:W-:-:S04]  /*28f0*/  USEL UR6, UR6, URZ, UP0 ;  /* 0x000000ff06067287 */ /* 0x000fc80008000000 */
[----:B------:R-:W-:Y:S01]  /*2900*/  ULEA UR6, UR6, UR4, 0x3 ;  /* 0x0000000406067291 */ /* 0x000fe2000f8e18ff */
[----:B------:R-:W-:-:S04]  /*2910*/  LOP3.LUT R2, R2, UR5, RZ, 0x3c, !PT ;  /* 0x0000000502027c12 */ /* 0x000fc8000f8e3cff */
[----:B------:R-:W-:Y:S01]  /*2920*/  SHF.L.U32 R2, R2, 0x1f, RZ ;  /* 0x0000001f02027819 */ /* 0x000fe200000006ff */
[----:B-1-3--:R-:W-:-:S07]  /*2930*/  IMAD.U32 R0, RZ, RZ, UR6 ;  /* 0x00000006ff007e24 */ /* 0x00afce000f8e00ff */
.L_x_46:
[----:B-1----:R1:W2:Y:S02]  /*2940*/  SYNCS.PHASECHK.TRANS64.TRYWAIT P0, [R0+URZ], R2 ;  /* 0x00000002000075a7 */ /* 0x0022a400080011ff */
[----:B--2---:R-:W-:Y:S05]  /*2950*/  @!P0 NANOSLEEP.SYNCS 0x989680 ;  /* 0x009896800000895d */ /* 0x004fea0003900000 */
[----:B------:R-:W2:Y:S02]  /*2960*/  @!P0 SYNCS.PHASECHK.TRANS64 P0, [R0+URZ], R2 ;  /* 0x00000002000085a7 */ /* 0x000ea400080010ff */
[----:B--2---:R-:W-:Y:S05]  /*2970*/  @P0 EXIT ;  /* 0x000000000000094d */ /* 0x004fea0003800000 */
[----:B------:R-:W-:Y:S05]  /*2980*/  BRA `(.L_x_46) ;  /* 0xfffffffc00ec7947 */ /* 0x000fea000383ffff */
.L_x_22:
[----:B------:R-:W-:-:S04]  /*2990*/  UISETP.NE.AND UP1, UPT, UR37, URZ, UPT ;  /* 0x000000ff2500728c */ /* 0x000fc8000bf25270 */
[----:B------:R-:W-:-:S09]  /*29a0*/  UISETP.NE.OR UP1, UPT, UR10, 0x1, UP1 ;  /* 0x000000010a00788c */ /* 0x000fd20008f25670 */
[----:B------:R-:W-:Y:S05]  /*29b0*/  BRA.U UP1, `(.L_x_47) ;  /* 0x00000005014c7547 */ /* 0x000fea000b800000 */
[----:B------:R-:W-:Y:S01]  /*29c0*/  HFMA2 R11, -RZ, RZ, 0, 0 ;  /* 0x00000000ff0b7431 */ /* 0x000fe200000001ff */
[----:B------:R-:W-:Y:S01]  /*29d0*/  ISETP.GE.U32.AND P2, PT, R10, 0x2, PT ;  /* 0x000000020a00780c */ /* 0x000fe20003f46070 */
[----:B------:R-:W-:Y:S01]  /*29e0*/  IMAD.MOV.U32 R12, RZ, RZ, 0x1 ;  /* 0x00000001ff0c7424 */ /* 0x000fe200078e00ff */
[----:B------:R-:W-:Y:S01]  /*29f0*/  CS2R R8, SRZ ;  /* 0x0000000000087805 */ /* 0x000fe2000001ff00 */
[----:B------:R-:W-:Y:S01]  /*2a00*/  IMAD.MOV.U32 R3, RZ, RZ, RZ ;  /* 0x000000ffff037224 */ /* 0x000fe200078e00ff */
[----:B------:R-:W-:Y:S01]  /*2a10*/  UMOV UR4, 0x400 ;  /* 0x0000040000047882 */ /* 0x000fe20000000000 */
[----:B------:R-:W-:Y:S01]  /*2a20*/  UMOV UR6, URZ ;  /* 0x000000ff00067c82 */ /* 0x000fe20008000000 */
[----:B------:R-:W-:-:S12]  /*2a30*/  ULEA UR37, UR37, UR4, 0x18 ;  /* 0x0000000425257291 */ /* 0x000fd8000f8ec0ff */
.L_x_51:
[----:B------:R-:W-:Y:S02]  /*2a40*/  LEA R0, R3, UR37, 0x3 ;  /* 0x0000002503007c11 */ /* 0x000fe4000f8e18ff */
[----:B------:R-:W-:-:S03]  /*2a50*/  SHF.L.U32 R4, R8, 0x1f, RZ ;  /* 0x0000001f08047819 */ /* 0x000fc600000006ff */
[----:B------:R-:W-:Y:S01]  /*2a60*/  VIADD R5, R0, 0xf0 ;  /* 0x000000f000057836 */ /* 0x000fe20000000000 */
[----:B------:R-:W1:Y:S02]  /*2a70*/  SYNCS.PHASECHK.TRANS64.TRYWAIT P0, [R0+URZ+0xe0], R4 ;  /* 0x0000e004000075a7 */ /* 0x000e6400080011ff */
[----:B-1----:R-:W-:Y:S05]  /*2a80*/  @!P0 BRA `(.L_x_48) ;  /* 0x0000005400cc8947 */ /* 0x002fea0003800000 */
.L_x_143:
[----:B------:R-:W-:Y:S01]  /*2a90*/  ULEA UR5, UR6, UR37, 0x3 ;  /* 0x0000002506057291 */ /* 0x000fe2000f8e18ff */
[----:B-1----:R-:W-:Y:S01]  /*2aa0*/  PRMT R0, RZ, 0x654, R5 ;  /* 0x00000654ff007816 */ /* 0x002fe20000000005 */
[----:B------:R-:W-:Y:S01]  /*2ab0*/  @!P2 IMAD.MOV.U32 R4, RZ, RZ, 0x10 ;  /* 0x00000010ff04a424 */ /* 0x000fe200078e00ff */
[----:B------:R-:W-:Y:S01]  /*2ac0*/  SHF.L.U32 R5, R12, 0x1f, RZ ;  /* 0x0000001f0c057819 */ /* 0x000fe200000006ff */
[----:B------:R-:W-:Y:S01]  /*2ad0*/  UIADD3 UR4, UPT, UPT, UR5, 0x80, URZ ;  /* 0x0000008005047890 */ /* 0x000fe2000fffe0ff */
[----:B------:R1:W-:Y:S05]  /*2ae0*/  SYNCS.ARRIVE.TRANS64.RED.A1T0 RZ, [R0+URZ], RZ ;  /* 0x000000ff00ff79a7 */ /* 0x0003ea00081004ff */
[----:B------:R-:W-:Y:S01]  /*2af0*/  IMAD.U32 R6, RZ, RZ, UR4 ;  /* 0x00000004ff067e24 */ /* 0x000fe2000f8e00ff */
[----:B------:R-:W2:Y:S04]  /*2b00*/  SYNCS.PHASECHK.TRANS64.TRYWAIT P0, [UR5+0x90], R5 ;  /* 0x00009005ff0075a7 */ /* 0x000ea80008001105 */
[----:B------:R-:W-:Y:S01]  /*2b10*/  PRMT R6, R10, 0x654, R6 ;  /* 0x000006540a067816 */ /* 0x000fe20000000006 */
[----:B-12---:R-:W-:Y:S06]  /*2b20*/  @!P0 BRA `(.L_x_49) ;  /* 0x0000005400b88947 */ /* 0x006fec0003800000 */
.L_x_145:
[----:B------:R-:W-:Y:S01]  /*2b30*/  ULEA UR4, UR6, UR37, 0x4 ;  /* 0x0000002506047291 */ /* 0x000fe2000f8e20ff */
[----:B------:R-:W-:Y:S01]  /*2b40*/  SEL R2, R6, R2, !P2 ;  /* 0x0000000206027207 */ /* 0x000fe20005000000 */
[----:B------:R-:W-:Y:S01]  /*2b50*/  UIADD3 UR5, UPT, UPT, UR5, 0x80, URZ ;  /* 0x0000008005057890 */ /* 0x000fe2000fffe0ff */
[----:B-1----:R-:W-:Y:S01]  /*2b60*/  LEA R0, R11, UR37, 0x3 ;  /* 0x000000250b007c11 */ /* 0x002fe2000f8e18ff */
[----:B------:R-:W-:Y:S01]  /*2b70*/  UIADD3 UR4, UPT, UPT, UR4, 0x110, URZ ;  /* 0x0000011004047890 */ /* 0x000fe2000fffe0ff */
[----:B------:R1:W-:Y:S01]  /*2b80*/  @!P2 SYNCS.ARRIVE.TRANS64.RED RZ, [R2+URZ], R4 ;  /* 0x0000000402ffa9a7 */ /* 0x0003e200080004ff */
[----:B------:R-:W-:Y:S01]  /*2b90*/  UIADD3 UR6, UPT, UPT, UR6, 0x1, URZ ;  /* 0x0000000106067890 */ /* 0x000fe2000fffe0ff */
[----:B------:R-:W-:-:S03]  /*2ba0*/  VIADD R3, R3, 0x1 ;  /* 0x0000000103037836 */ /* 0x000fc60000000000 */
[----:B------:R-:W-:Y:S02]  /*2bb0*/  UISETP.NE.AND UP0, UPT, UR6, 0x2, UPT ;  /* 0x000000020600788c */ /* 0x000fe4000bf05270 */
[----:B------:R-:W-:Y:S01]  /*2bc0*/  ISETP.NE.AND P0, PT, R3, 0x2, PT ;  /* 0x000000020300780c */ /* 0x000fe20003f05270 */
[----:B------:R-:W-:Y:S06]  /*2bd0*/  UGETNEXTWORKID.BROADCAST [UR4], [UR5] ;  /* 0x00000000040073ca */ /* 0x000fec0008000100 */
[----:B------:R-:W-:Y:S02]  /*2be0*/  USEL UR4, URZ, 0x1, UP0 ;  /* 0x00000001ff047887 */ /* 0x000fe40008000000 */
[----:B------:R-:W-:-:S04]  /*2bf0*/  USEL UR6, UR6, URZ, UP0 ;  /* 0x000000ff06067287 */ /* 0x000fc80008000000 */
[----:B------:R-:W-:Y:S02]  /*2c00*/  LOP3.LUT R12, R12, UR4, RZ, 0x3c, !PT ;  /* 0x000000040c0c7c12 */ /* 0x000fe4000f8e3cff */
[----:B-1----:R-:W-:-:S04]  /*2c10*/  SHF.L.U32 R4, R9, 0x1f, RZ ;  /* 0x0000001f09047819 */ /* 0x002fc800000006ff */
[----:B------:R-:W1:Y:S02]  /*2c20*/  SYNCS.PHASECHK.TRANS64.TRYWAIT P1, [R0+URZ+0x80], R4 ;  /* 0x00008004000075a7 */ /* 0x000e6400080211ff */
[----:B-1----:R-:W-:Y:S05]  /*2c30*/  @!P1 BRA `(.L_x_50) ;  /* 0x00000054008c9947 */ /* 0x002fea0003800000 */
.L_x_146:
[----:B-1----:R-:W-:Y:S01]  /*2c40*/  LEA R4, R11, UR37, 0x4 ;  /* 0x000000250b047c11 */ /* 0x002fe2000f8e20ff */
[----:B------:R-:W-:Y:S01]  /*2c50*/  VIADD R0, R0, 0x90 ;  /* 0x0000009000007836 */ /* 0x000fe20000000000 */
[----:B------:R-:W-:Y:S01]  /*2c60*/  SEL R3, R3, RZ, P0 ;  /* 0x000000ff03037207 */ /* 0x000fe20000000000 */
[----:B------:R-:W-:-:S03]  /*2c70*/  VIADD R11, R11, 0x1 ;  /* 0x000000010b0b7836 */ /* 0x000fc60000000000 */
[----:B------:R-:W1:Y:S01]  /*2c80*/  LDS.128 R4, [R4+0x110] ;  /* 0x0001100004047984 */ /* 0x000e620000000c00 */
[----:B------:R-:W-:Y:S02]  /*2c90*/  PRMT R0, RZ, 0x654, R0 ;  /* 0x00000654ff007816 */ /* 0x000fe40000000000 */
[C---:B------:R-:W-:Y:S01]  /*2ca0*/  ISETP.NE.AND P1, PT, R11.reuse, 0x2, PT ;  /* 0x000000020b00780c */ /* 0x040fe20003f25270 */
[----:B------:R-:W-:Y:S01]  /*2cb0*/  @!PT LDS RZ, [RZ] ;  /* 0x00000000fffff984 */ /* 0x000fe20000000800 */
[----:B------:R-:W-:Y:S01]  /*2cc0*/  @!PT LDS RZ, [RZ] ;  /* 0x00000000fffff984 */ /* 0x000fe20000000800 */
[----:B------:R-:W-:Y:S01]  /*2cd0*/  @!PT LDS RZ, [RZ] ;  /* 0x00000000fffff984 */ /* 0x000fe20000000800 */
[----:B------:R-:W-:Y:S01]  /*2ce0*/  @!PT LDS RZ, [RZ] ;  /* 0x00000000fffff984 */ /* 0x000fe20000000800 */
[----:B------:R2:W-:Y:S06]  /*2cf0*/  MEMBAR.ALL.CTA ;  /* 0x0000000000007992 */ /* 0x0005ec0000008000 */
[----:B--2---:R-:W2:Y:S01]  /*2d00*/  FENCE.VIEW.ASYNC.S ;  /* 0x00000000000073c6 */ /* 0x004ea20000000000 */
[----:B------:R-:W-:Y:S01]  /*2d10*/  SEL R11, R11, RZ, P1 ;  /* 0x000000ff0b0b7207 */ /* 0x000fe20000800000 */
[----:B--2---:R2:W-:Y:S01]  /*2d20*/  SYNCS.ARRIVE.TRANS64.RED.A1T0 RZ, [R0+URZ], RZ ;  /* 0x000000ff00ff79a7 */ /* 0x0045e200081004ff */
[----:B-1----:R-:W-:-:S02]  /*2d30*/  LOP3.LUT P3, RZ, R6, 0x1, RZ, 0xc0, !PT ;  /* 0x0000000106ff7812 */ /* 0x002fc4000786c0ff */
[----:B------:R-:W-:-:S04]  /*2d40*/  SEL R4, RZ, 0x1, P1 ;  /* 0x00000001ff047807 */ /* 0x000fc80000800000 */
[----:B------:R-:W-:Y:S02]  /*2d50*/  LOP3.LUT R9, R9, R4, RZ, 0x3c, !PT ;  /* 0x0000000409097212 */ /* 0x000fe400078e3cff */
[----:B--2---:R-:W-:-:S04]  /*2d60*/  SEL R0, RZ, 0x1, P0 ;  /* 0x00000001ff007807 */ /* 0x004fc80000000000 */
[----:B------:R-:W-:Y:S01]  /*2d70*/  LOP3.LUT R8, R8, R0, RZ, 0x3c, !PT ;  /* 0x0000000008087212 */ /* 0x000fe200078e3cff */
[----:B------:R-:W-:Y:S06]  /*2d80*/  @P3 BRA `(.L_x_51) ;  /* 0xfffffffc002c3947 */ /* 0x000fec000383ffff */
[----:B------:R-:W-:Y:S01]  /*2d90*/  ULEA UR5, UR6, UR37, 0x3 ;  /* 0x0000002506057291 */ /* 0x000fe2000f8e18ff */
[----:B------:R-:W-:-:S08]  /*2da0*/  SHF.L.U32 R2, R12, 0x1f, RZ ;  /* 0x0000001f0c027819 */ /* 0x000fd000000006ff */
[----:B------:R-:W1:Y:S02]  /*2db0*/  SYNCS.PHASECHK.TRANS64 P0, [UR5+0x90], R2 ;  /* 0x00009002ff0075a7 */ /* 0x000e640008001005 */
[----:B-1----:R-:W-:Y:S05]  /*2dc0*/  @P0 BRA `(.L_x_52) ;  /* 0x0000000000080947 */ /* 0x002fea0003800000 */
[----:B------:R-:W1:Y:S02]  /*2dd0*/  SYNCS.PHASECHK.TRANS64.TRYWAIT P0, [UR5+0x90], R2 ;  /* 0x00009002ff0075a7 */ /* 0x000e640008001105 */
[----:B-1----:R-:W-:Y:S05]  /*2de0*/  @!P0 BRA `(.L_x_53) ;  /* 0x0000005400348947 */ /* 0x002fea0003800000 */
.L_x_52:
[----:B------:R-:W-:-:S04]  /*2df0*/  UIADD3 UR4, UPT, UPT, UR6, 0x1, URZ ;  /* 0x0000000106047890 */ /* 0x000fc8000fffe0ff */
[----:B------:R-:W-:-:S04]  /*2e00*/  UISETP.NE.AND UP0, UPT, UR4, 0x2, UPT ;  /* 0x000000020400788c */ /* 0x000fc8000bf05270 */
[----:B------:R-:W-:Y:S02]  /*2e10*/  USEL UR7, URZ, 0x1, UP0 ;  /* 0x00000001ff077887 */ /* 0x000fe40008000000 */
[----:B------:R-:W-:-:S04]  /*2e20*/  USEL UR4, UR4, URZ, UP0 ;  /* 0x000000ff04047287 */ /* 0x000fc80008000000 */
[----:B------:R-:W-:Y:S01]  /*2e30*/  ULEA UR4, UR4, UR37, 0x3 ;  /* 0x0000002504047291 */ /* 0x000fe2000f8e18ff */
[----:B-1----:R-:W-:-:S04]  /*2e40*/  LOP3.LUT R2, R12, UR7, RZ, 0x3c, !PT ;  /* 0x000000070c027c12 */ /* 0x002fc8000f8e3cff */
[----:B------:R-:W-:-:S04]  /*2e50*/  SHF.L.U32 R0, R2, 0x1f, RZ ;  /* 0x0000001f02007819 */ /* 0x000fc800000006ff */
[----:B------:R-:W1:Y:S02]  /*2e60*/  SYNCS.PHASECHK.TRANS64 P0, [UR4+0x90], R0 ;  /* 0x00009000ff0075a7 */ /* 0x000e640008001004 */
[----:B-1----:R-:W-:Y:S05]  /*2e70*/  @P0 EXIT ;  /* 0x000000000000094d */ /* 0x002fea0003800000 */
[----:B------:R-:W-:Y:S02]  /*2e80*/  SHF.L.U32 R2, R2, 0x1f, RZ ;  /* 0x0000001f02027819 */ /* 0x000fe400000006ff */
[----:B------:R-:W-:-:S07]  /*2e90*/  MOV R0, UR4 ;  /* 0x0000000400007c02 */ /* 0x000fce0008000f00 */
.L_x_54:
[----:B-1----:R1:W2:Y:S02]  /*2ea0*/  SYNCS.PHASECHK.TRANS64.TRYWAIT P0, [R0+URZ+0x90], R2 ;  /* 0x00009002000075a7 */ /* 0x0022a400080011ff */
[----:B--2---:R-:W-:Y:S05]  /*2eb0*/  @!P0 NANOSLEEP.SYNCS 0x989680 ;  /* 0x009896800000895d */ /* 0x004fea0003900000 */
[----:B------:R-:W2:Y:S02]  /*2ec0*/  @!P0 SYNCS.PHASECHK.TRANS64 P0, [R0+URZ+0x90], R2 ;  /* 0x00009002000085a7 */ /* 0x000ea400080010ff */
[----:B--2---:R-:W-:Y:S05]  /*2ed0*/  @P0 EXIT ;  /* 0x000000000000094d */ /* 0x004fea0003800000 */
[----:B------:R-:W-:Y:S05]  /*2ee0*/  BRA `(.L_x_54) ;  /* 0xfffffffc00ec7947 */ /* 0x000fea000383ffff */
.L_x_47:
[----:B------:R-:W-:Y:S05]  /*2ef0*/  BRA.U UP4, `(.L_x_55) ;  /* 0x0000001504487547 */ /* 0x000fea000b800000 */
[----:B------:R-:W-:Y:S01]  /*2f00*/  UMOV UR6, 0x40 ;  /* 0x0000004000067882 */ /* 0x000fe20000000000 */
[----:B------:R-:W-:Y:S01]  /*2f10*/  NOP ;  /* 0x0000000000007918 */ /* 0x000fe20000000000 */
[----:B------:R-:W-:Y:S01]  /*2f20*/  ULEA UR6, UR37, UR6, 0x18 ;  /* 0x0000000625067291 */ /* 0x000fe2000f8ec0ff */
[----:B------:R-:W-:Y:S02]  /*2f30*/  UMOV UR7, 0x400 ;  /* 0x0000040000077882 */ /* 0x000fe40000000000 */
[----:B------:R-:W-:-:S06]  /*2f40*/  ULEA UR37, UR37, UR7, 0x18 ;  /* 0x0000000725257291 */ /* 0x000fcc000f8ec0ff */
[----:B------:R-:W1:Y:S02]  /*2f50*/  LDS.U8 R2, [UR6+0x1c] ;  /* 0x00001c06ff027984 */ /* 0x000e640008000000 */
[----:B-1----:R-:W-:-:S13]  /*2f60*/  ISETP.NE.AND P0, PT, R2, RZ, PT ;  /* 0x000000ff0200720c */ /* 0x002fda0003f05270 */
[----:B------:R-:W-:Y:S05]  /*2f70*/  @P0 BRA `(.L_x_56) ;  /* 0x0000000400080947 */ /* 0x000fea0003800000 */
[----:B------:R-:W-:Y:S02]  /*2f80*/  UISETP.NE.U32.AND UP0, UPT, UR5, 0x1, UPT ;  /* 0x000000010500788c */ /* 0x000fe4000bf05070 */
[----:B------:R-:W-:-:S07]  /*2f90*/  UIADD3 UR8, UPT, UPT, UR6, 0x8, URZ ;  /* 0x0000000806087890 */ /* 0x000fce000fffe0ff */
[----:B------:R-:W-:Y:S05]  /*2fa0*/  BRA.U !UP0, `(.L_x_57) ;  /* 0x00000001089c7547 */ /* 0x000fea000b800000 */
[----:B------:R-:W-:Y:S01]  /*2fb0*/  ELECT P0, URZ, PT ;  /* 0x0000000000ff782f */ /* 0x000fe20003800000 */
[----:B------:R-:W-:-:S12]  /*2fc0*/  BSSY B0, `(.L_x_57) ;  /* 0x0000025000007945 */ /* 0x000fd80003800000 */
[----:B------:R-:W-:Y:S05]  /*2fd0*/  @!P0 BRA `(.L_x_58) ;  /* 0x00000000008c8947 */ /* 0x000fea0003800000 */
[----:B------:R-:W-:-:S05]  /*2fe0*/  UMOV UR7, 0x10 ;  /* 0x0000001000077882 */ /* 0x000fca0000000000 */
[----:B------:R-:W-:Y:S04]  /*2ff0*/  DEPBAR.LE SB1, 0x36 ;  /* 0x00009d800000791a */ /* 0x000fe80000000000 */
[----:B------:R-:W1:Y:S02]  /*3000*/  UTCATOMSWS.2CTA.FIND_AND_SET.ALIGN UP1, UR7, UR7 ;  /* 0x00000007000775e3 */ /* 0x000e640008220800 */
[----:B-1----:R-:W-:Y:S01]  /*3010*/  MOV R10, UR7 ;  /* 0x00000007000a7c02 */ /* 0x002fe20008000f00 */
[----:B------:R-:W-:Y:S06]  /*3020*/  BRA.U UP1, `(.L_x_59) ;  /* 0x0000000101187547 */ /* 0x000fec000b800000 */
.L_x_60:
[----:B------:R-:W-:Y:S05]  /*3030*/  NANOSLEEP 0x64 ;  /* 0x000000640000795d */ /* 0x000fea0003800000 */
[----:B------:R-:W-:-:S05]  /*3040*/  UMOV UR7, 0x10 ;  /* 0x0000001000077882 */ /* 0x000fca0000000000 */
[----:B------:R-:W-:Y:S04]  /*3050*/  DEPBAR.LE SB1, 0x36 ;  /* 0x00009d800000791a */ /* 0x000fe80000000000 */
[----:B------:R-:W1:Y:S02]  /*3060*/  UTCATOMSWS.2CTA.FIND_AND_SET.ALIGN UP1, UR7, UR7 ;  /* 0x00000007000775e3 */ /* 0x000e640008220800 */
[----:B-1----:R-:W-:Y:S01]  /*3070*/  MOV R10, UR7 ;  /* 0x00000007000a7c02 */ /* 0x002fe20008000f00 */
[----:B------:R-:W-:Y:S05]  /*3080*/  BRA.U !UP1, `(.L_x_60) ;  /* 0xfffffffd09e87547 */ /* 0x000fea000b83ffff */
.L_x_59:
[----:B------:R-:W1:Y:S01]  /*3090*/  LDS R5, [UR6+0x10] ;  /* 0x00001006ff057984 */ /* 0x000e620008000800 */
[----:B------:R-:W-:Y:S01]  /*30a0*/  IMAD.U32 R3, RZ, RZ, UR37 ;  /* 0x00000025ff037e24 */ /* 0x000fe2000f8e00ff */
[----:B------:R-:W-:-:S03]  /*30b0*/  MOV R2, UR4 ;  /* 0x0000000400027c02 */ /* 0x000fc60008000f00 */
[----:B------:R-:W-:Y:S01]  /*30c0*/  VIADD R3, R3, 0x130 ;  /* 0x0000013003037836 */ /* 0x000fe20000000000 */
[----:B-1----:R-:W-:-:S04]  /*30d0*/  SHF.L.U32 R5, R5, 0x1f, RZ ;  /* 0x0000001f05057819 */ /* 0x002fc800000006ff */
[----:B------:R-:W1:Y:S02]  /*30e0*/  SYNCS.PHASECHK.TRANS64.TRYWAIT P0, [UR6+0x8], R5 ;  /* 0x00000805ff0075a7 */ /* 0x000e640008001106 */
[----:B-1----:R-:W-:Y:S05]  /*30f0*/  @P0 BRA `(.L_x_61) ;  /* 0x0000000000080947 */ /* 0x002fea0003800000 */
[----:B------:R-:W1:Y:S02]  /*3100*/  SYNCS.PHASECHK.TRANS64.TRYWAIT P0, [UR6+0x8], R5 ;  /* 0x00000805ff0075a7 */ /* 0x000e640008001106 */
[----:B-1----:R-:W-:Y:S05]  /*3110*/  @!P0 BRA `(.L_x_62) ;  /* 0x0000005000808947 */ /* 0x002fea0003800000 */
.L_x_61:
[----:B-1----:R-:W-:Y:S01]  /*3120*/  HFMA2 R4, -RZ, RZ, 0, 5.9604644775390625e-08 ;  /* 0x00000001ff047431 */ /* 0x002fe200000001ff */
[----:B------:R-:W-:Y:S01]  /*3130*/  UPRMT UR7, UR4, 0x654, UR8 ;  /* 0x0000065404077896 */ /* 0x000fe20008000008 */
[----:B------:R-:W-:Y:S01]  /*3140*/  IMAD.MOV.U32 R7, RZ, RZ, 0xffff ;  /* 0x0000ffffff077424 */ /* 0x000fe200078e00ff */
[----:B------:R-:W-:Y:S01]  /*3150*/  PRMT R2, R2, 0x654, R3 ;  /* 0x0000065402027816 */ /* 0x000fe20000000003 */
[----:B------:R-:W-:Y:S02]  /*3160*/  IMAD.MOV.U32 R5, RZ, RZ, 0x4 ;  /* 0x00000004ff057424 */ /* 0x000fe400078e00ff */
[----:B------:R-:W-:Y:S01]  /*3170*/  IMAD.SHL.U32 R9, R10, 0x20, RZ ;  /* 0x000000200a097824 */ /* 0x000fe200078e00ff */
[----:B------:R-:W-:Y:S02]  /*3180*/  MOV R3, UR7 ;  /* 0x0000000700037c02 */ /* 0x000fe40008000f00 */
[-C--:B------:R-:W-:Y:S01]  /*3190*/  SHF.L.U32 R7, R7, R10.reuse, RZ ;  /* 0x0000000a07077219 */ /* 0x080fe200000006ff */
[----:B------:R1:W-:Y:S01]  /*31a0*/  SYNCS.ARRIVE.TRANS64.RED RZ, [UR7], R5 ;  /* 0x00000005ffff79a7 */ /* 0x0003e20008000407 */
[----:B------:R-:W-:Y:S01]  /*31b0*/  SHF.L.U32 R6, R4, R10, RZ ;  /* 0x0000000a04067219 */ /* 0x000fe200000006ff */
[----:B------:R1:W-:Y:S04]  /*31c0*/  STS [UR37+0x130], R9 ;  /* 0x00013009ff007988 */ /* 0x0003e80008000825 */
[----:B------:R1:W-:Y:S04]  /*31d0*/  STAS [R2.64], R10 ;  /* 0x0000000a02007dbd */ /* 0x0003e8000c0008ff */
[----:B------:R1:W-:Y:S04]  /*31e0*/  ATOMS.OR RZ, [UR6+0x14], R7 ;  /* 0x00001407ffff798c */ /* 0x0003e8000b000006 */
[----:B------:R1:W-:Y:S04]  /*31f0*/  ATOMS.OR RZ, [UR6+0x18], R6 ;  /* 0x00001806ffff798c */ /* 0x0003e8000b000006 */
[----:B------:R1:W-:Y:S02]  /*3200*/  ATOMS.XOR RZ, [UR6+0x10], R4 ;  /* 0x00001004ffff798c */ /* 0x0003e4000b800006 */
.L_x_58:
[----:B------:R-:W-:Y:S05]  /*3210*/  BSYNC B0 ;  /* 0x0000000000007941 */ /* 0x000fea0003800000 */
.L_x_57:
[----:B------:R-:W-:Y:S05]  /*3220*/  BRA.U UP0, `(.L_x_63) ;  /* 0x00000001006c7547 */ /* 0x000fea000b800000 */
[----:B------:R-:W-:-:S03]  /*3230*/  UMOV UR7, 0xffffffff ;  /* 0xffffffff00077882 */ /* 0x000fc60000000000 */
[----:B------:R-:W-:Y:S05]  /*3240*/  BRA.DIV UR7, `(.L_x_64) ;  /* 0x00000052074c7947 */ /* 0x000fea000b800000 */
[----:B------:R-:W-:-:S13]  /*3250*/  ELECT P6, URZ, PT ;  /* 0x0000000000ff782f */ /* 0x000fda00038c0000 */
.L_x_150:
[----:B------:R-:W-:Y:S05]  /*3260*/  @!P6 BRA `(.L_x_63) ;  /* 0x00000000005ce947 */ /* 0x000fea0003800000 */
[----:B-1----:R-:W1:Y:S02]  /*3270*/  LDS R3, [UR6+0x10] ;  /* 0x00001006ff037984 */ /* 0x002e640008000800 */
[----:B-1----:R-:W-:-:S04]  /*3280*/  SHF.L.U32 R3, R3, 0x1f, RZ ;  /* 0x0000001f03037819 */ /* 0x002fc800000006ff */
[----:B------:R-:W1:Y:S02]  /*3290*/  SYNCS.PHASECHK.TRANS64.TRYWAIT P0, [UR6+0x8], R3 ;  /* 0x00000803ff0075a7 */ /* 0x000e640008001106 */
[----:B-1----:R-:W-:Y:S05]  /*32a0*/  @P0 BRA `(.L_x_65) ;  /* 0x0000000000080947 */ /* 0x002fea0003800000 */
[----:B------:R-:W1:Y:S02]  /*32b0*/  SYNCS.PHASECHK.TRANS64.TRYWAIT P0, [UR6+0x8], R3 ;  /* 0x00000803ff0075a7 */ /* 0x000e640008001106 */
[----:B-1----:R-:W-:Y:S05]  /*32c0*/  @!P0 BRA `(.L_x_66) ;  /* 0x00000050004c8947 */ /* 0x002fea0003800000 */
.L_x_65:
[----:B------:R-:W2:Y:S01]  /*32d0*/  LDS R5, [UR37+0x130] ;  /* 0x00013025ff057984 */ /* 0x000ea20008000800 */
[----:B-1----:R-:W-:Y:S02]  /*32e0*/  HFMA2 R2, -RZ, RZ, 0, 5.9604644775390625e-08 ;  /* 0x00000001ff027431 */ /* 0x002fe400000001ff */
[----:B------:R-:W-:Y:S01]  /*32f0*/  IMAD.MOV.U32 R3, RZ, RZ, 0xffff ;  /* 0x0000ffffff037424 */ /* 0x000fe200078e00ff */
[----:B------:R-:W-:Y:S01]  /*3300*/  UPRMT UR7, UR4, 0x654, UR8 ;  /* 0x0000065404077896 */ /* 0x000fe20008000008 */
[----:B--2---:R-:W-:-:S03]  /*3310*/  IMAD.SHL.U32 R4, R5, 0x20, RZ ;  /* 0x0000002005047824 */ /* 0x004fc600078e00ff */
[-C--:B------:R-:W-:Y:S02]  /*3320*/  SHF.L.U32 R3, R3, R5.reuse, RZ ;  /* 0x0000000503037219 */ /* 0x080fe400000006ff */
[----:B------:R-:W-:Y:S01]  /*3330*/  SHF.L.U32 R5, R2, R5, RZ ;  /* 0x0000000502057219 */ /* 0x000fe200000006ff */
[----:B------:R2:W-:Y:S04]  /*3340*/  STS [UR37+0x130], R4 ;  /* 0x00013004ff007988 */ /* 0x0005e80008000825 */
[----:B------:R2:W-:Y:S04]  /*3350*/  ATOMS.OR RZ, [UR6+0x14], R3 ;  /* 0x00001403ffff798c */ /* 0x0005e8000b000006 */
[----:B------:R2:W-:Y:S01]  /*3360*/  ATOMS.OR RZ, [UR6+0x18], R5 ;  /* 0x00001805ffff798c */ /* 0x0005e2000b000006 */
[----:B------:R-:W-:Y:S03]  /*3370*/  SYNCS.ARRIVE.TRANS64.RED.A1T0 RZ, [UR7], RZ ;  /* 0x000000ffffff79a7 */ /* 0x000fe60008100407 */
[----:B------:R2:W-:Y:S01]  /*3380*/  ATOMS.XOR RZ, [UR6+0x10], R2 ;  /* 0x00001002ffff798c */ /* 0x0005e2000b800006 */
[----:B------:R-:W-:Y:S05]  /*3390*/  BRA `(.L_x_63) ;  /* 0x0000000000107947 */ /* 0x000fea0003800000 */
.L_x_56:
[----:B------:R-:W-:-:S05]  /*33a0*/  MOV R2, 0xffffffff ;  /* 0xffffffff00027802 */ /* 0x000fca0000000f00 */
[----:B------:R1:W-:Y:S02]  /*33b0*/  STS [UR37+0x130], R2 ;  /* 0x00013002ff007988 */ /* 0x0003e40008000825 */
[----:B-1----:R-:W-:Y:S02]  /*33c0*/  MOV R2, 0x33e0 ;  /* 0x000033e000027802 */ /* 0x002fe40000000f00 */
[----:B-----5:R-:W-:Y:S05]  /*33d0*/  CALL.REL.NOINC `($__internal_1_$__cuda_sm10x_tcgen05_guardrail_trap_phase_invalid_during_alloc) ;  /* 0x0000005400ac7944 */ /* 0x020fea0003c00000 */
.L_x_63:
[----:B------:R-:W-:Y:S05]  /*33e0*/  WARPSYNC.ALL ;  /* 0x0000000000007948 */ /* 0x000fea0003800000 */
[----:B------:R-:W3:Y:S01]  /*33f0*/  S2UR UR7, SR_CgaCtaId ;  /* 0x00000000000779c3 */ /* 0x000ee20000008800 */
[----:B------:R-:W-:Y:S01]  /*3400*/  UMOV UR6, 0x400 ;  /* 0x0000040000067882 */ /* 0x000fe20000000000 */
[----:B------:R-:W-:-:S06]  /*3410*/  NOP ;  /* 0x0000000000007918 */ /* 0x000fcc0000000000 */
[----:B------:R-:W-:Y:S06]  /*3420*/  BAR.ARV 0x6, 0xa0 ;  /* 0x0182800000007b1d */ /* 0x000fec0000002000 */
[----:B------:R-:W4:Y:S01]  /*3430*/  LDCU UR8, c[0x0][0x38c] ;  /* 0x00007180ff0877ac */ /* 0x000f220008000800 */
[----:B------:R-:W-:Y:S01]  /*3440*/  LOP3.LUT R0, R0, 0xffff, RZ, 0xc0, !PT ;  /* 0x0000ffff00007812 */ /* 0x000fe200078ec0ff */
[----:B-1----:R-:W-:Y:S01]  /*3450*/  IMAD.MOV.U32 R9, RZ, RZ, 0x1 ;  /* 0x00000001ff097424 */ /* 0x002fe200078e00ff */
[----:B------:R-:W-:Y:S01]  /*3460*/  LOP3.LUT R8, R8, 0xffff, RZ, 0xc0, !PT ;  /* 0x0000ffff08087812 */ /* 0x000fe200078ec0ff */
[----:B------:R-:W-:Y:S01]  /*3470*/  UMOV UR19, URZ ;  /* 0x000000ff00137c82 */ /* 0x000fe20008000000 */
[----:B------:R-:W-:Y:S01]  /*3480*/  R2UR UR10, R0 ;  /* 0x00000000000a72ca */ /* 0x000fe200000e0000 */
[----:B------:R-:W-:Y:S01]  /*3490*/  UMOV UR18, URZ ;  /* 0x000000ff00127c82 */ /* 0x000fe20008000000 */
[----:B------:R-:W-:Y:S01]  /*34a0*/  R2UR UR11, R8 ;  /* 0x00000000080b72ca */ /* 0x000fe200000e0000 */
[----:B------:R-:W-:Y:S01]  /*34b0*/  IMAD.MOV.U32 R8, RZ, RZ, RZ ;  /* 0x000000ffff087224 */ /* 0x000fe200078e00ff */
[----:B------:R-:W-:Y:S01]  /*34c0*/  UMOV UR17, URZ ;  /* 0x000000ff00117c82 */ /* 0x000fe20008000000 */
[----:B---3--:R-:W-:-:S02]  /*34d0*/  ULEA UR7, UR7, UR6, 0x18 ;  /* 0x0000000607077291 */ /* 0x008fc4000f8ec0ff */
[----:B------:R-:W-:Y:S02]  /*34e0*/  UISETP.NE.AND UP2, UPT, UR5, URZ, UPT ;  /* 0x000000ff0500728c */ /* 0x000fe4000bf45270 */
[----:B------:R-:W-:Y:S02]  /*34f0*/  UIADD3 UR12, UPT, UPT, UR7, 0x6400, URZ ;  /* 0x00006400070c7890 */ /* 0x000fe4000fffe0ff */
[----:B------:R-:W-:Y:S02]  /*3500*/  UIADD3 UR13, UPT, UPT, UR7, 0x26400, URZ ;  /* 0x00026400070d7890 */ /* 0x000fe4000fffe0ff */
[----:B----4-:R-:W-:Y:S01]  /*3510*/  UIADD3 UR8, UPT, UPT, UR8, 0x7f, URZ ;  /* 0x0000007f08087890 */ /* 0x010fe2000fffe0ff */
[----:B--2---:R-:W1:Y:S01]  /*3520*/  LDS R2, [UR7+0x130] ;  /* 0x00013007ff027984 */ /* 0x004e620008000800 */
[----:B------:R-:W-:Y:S02]  /*3530*/  USHF.R.U32.HI UR12, URZ, 0x4, UR12 ;  /* 0x00000004ff0c7899 */ /* 0x000fe4000801160c */
[----:B------:R-:W-:-:S02]  /*3540*/  USHF.R.S32.HI UR6, URZ, 0x1f, UR8 ;  /* 0x0000001fff067899 */ /* 0x000fc40008011408 */
[----:B------:R-:W-:Y:S02]  /*3550*/  USHF.R.U32.HI UR13, URZ, 0x4, UR13 ;  /* 0x00000004ff0d7899 */ /* 0x000fe4000801160d */
[----:B------:R-:W-:Y:S02]  /*3560*/  ULEA.HI UR6, UR6, UR8, URZ, 0x7 ;  /* 0x0000000806067291 */ /* 0x000fe4000f8f38ff */
[----:B------:R-:W-:Y:S02]  /*3570*/  ULOP3.LUT UR12, UR12, 0x3fff, URZ, 0xc0, !UPT ;  /* 0x00003fff0c0c7892 */ /* 0x000fe4000f8ec0ff */
[----:B------:R-:W-:Y:S02]  /*3580*/  USHF.R.S32.HI UR6, URZ, 0x7, UR6 ;  /* 0x00000007ff067899 */ /* 0x000fe40008011406 */
[----:B------:R-:W-:Y:S02]  /*3590*/  ULOP3.LUT UR13, UR13, 0x3fff, URZ, 0xc0, !UPT ;  /* 0x00003fff0d0d7892 */ /* 0x000fe4000f8ec0ff */
[----:B------:R-:W-:Y:S01]  /*35a0*/  UISETP.LT.AND UP0, UPT, UR6, 0x1, UPT ;  /* 0x000000010600788c */ /* 0x000fe2000bf01270 */
[----:B------:R-:W-:Y:S01]  /*35b0*/  UMOV UR36, 0x0 ;  /* 0x0000000000247882 */ /* 0x000fe20000000000 */
        /* <DEDUP_REMOVED lines=9> */
[----:B------:R-:W-:-:S02]  /*3650*/  ULOP3.LUT UR12, UR12, 0x10000, URZ, 0xfc, !UPT ;  /* 0x000100000c0c7892 */ /* 0x000fc4000f8efcff */
[----:B------:R-:W-:Y:S02]  /*3660*/  ULOP3.LUT UR13, UR13, 0x10000, URZ, 0xfc, !UPT ;  /* 0x000100000d0d7892 */ /* 0x000fe4000f8efcff */
[----:B------:R-:W-:Y:S01]  /*3670*/  USEL UR20, UR6, 0x1, !UP0 ;  /* 0x0000000106147887 */ /* 0x000fe2000c000000 */
[----:B------:R-:W-:Y:S01]  /*3680*/  UMOV UR26, 0x0 ;  /* 0x00000000001a7882 */ /* 0x000fe20000000000 */
[----:B------:R-:W-:Y:S01]  /*3690*/  UMOV UR27, 0x10100490 ;  /* 0x10100490001b7882 */ /* 0x000fe20000000000 */
[----:B------:R-:W-:Y:S01]  /*36a0*/  UMOV UR24, 0x0 ;  /* 0x0000000000187882 */ /* 0x000fe20000000000 */
[----:B------:R-:W-:Y:S01]  /*36b0*/  UMOV UR25, 0x10100490 ;  /* 0x1010049000197882 */ /* 0x000fe20000000000 */
[----:B------:R-:W-:Y:S01]  /*36c0*/  UMOV UR22, 0x0 ;  /* 0x0000000000167882 */ /* 0x000fe20000000000 */
[----:B------:R-:W-:Y:S01]  /*36d0*/  UMOV UR23, 0x10100490 ;  /* 0x1010049000177882 */ /* 0x000fe20000000000 */
[----:B-1----:R-:W-:Y:S02]  /*36e0*/  R2UR UR21, R2 ;  /* 0x00000000021572ca */ /* 0x002fe400000e0000 */
[----:B------:R-:W-:-:S13]  /*36f0*/  CS2R R2, SRZ ;  /* 0x0000000000027805 */ /* 0x000fda000001ff00 */
.L_x_74:
[C---:B------:R-:W-:Y:S02]  /*3700*/  LEA R0, R8.reuse, UR7, 0x3 ;  /* 0x0000000708007c11 */ /* 0x040fe4000f8e18ff */
[----:B------:R-:W-:Y:S02]  /*3710*/  SHF.L.U32 R4, R3, 0x1f, RZ ;  /* 0x0000001f03047819 */ /* 0x000fe400000006ff */
[----:B------:R-:W-:Y:S02]  /*3720*/  LEA R5, R8, UR7, 0x4 ;  /* 0x0000000708057c11 */ /* 0x000fe4000f8e20ff */
[----:B------:R-:W1:Y:S02]  /*3730*/  SYNCS.PHASECHK.TRANS64.TRYWAIT P0, [R0+URZ+0x80], R4 ;  /* 0x00008004000075a7 */ /* 0x000e6400080011ff */
[----:B-1-3--:R-:W-:Y:S05]  /*3740*/  @!P0 BRA `(.L_x_67) ;  /* 0x0000004c00448947 */ /* 0x00afea0003800000 */
.L_x_151:
[----:B-1----:R-:W1:Y:S01]  /*3750*/  LDS.128 R4, [R5+0x110] ;  /* 0x0001100005047984 */ /* 0x002e620000000c00 */
[----:B------:R-:W-:Y:S02]  /*3760*/  VIADD R0, R0, 0x90 ;  /* 0x0000009000007836 */ /* 0x000fe40000000000 */
[----:B------:R-:W-:Y:S01]  /*3770*/  VIADD R8, R8, 0x1 ;  /* 0x0000000108087836 */ /* 0x000fe20000000000 */
[----:B------:R-:W-:Y:S01]  /*3780*/  @!PT LDS RZ, [RZ] ;  /* 0x00000000fffff984 */ /* 0x000fe20000000800 */
[----:B------:R-:W-:Y:S01]  /*3790*/  @!PT LDS RZ, [RZ] ;  /* 0x00000000fffff984 */ /* 0x000fe20000000800 */
[----:B------:R-:W-:Y:S01]  /*37a0*/  @!PT LDS RZ, [RZ] ;  /* 0x00000000fffff984 */ /* 0x000fe20000000800 */
[----:B------:R-:W-:Y:S01]  /*37b0*/  @!PT LDS RZ, [RZ] ;  /* 0x00000000fffff984 */ /* 0x000fe20000000800 */
[----:B------:R2:W-:Y:S06]  /*37c0*/  MEMBAR.ALL.CTA ;  /* 0x0000000000007992 */ /* 0x0005ec0000008000 */
[----:B--2---:R-:W2:Y:S01]  /*37d0*/  FENCE.VIEW.ASYNC.S ;  /* 0x00000000000073c6 */ /* 0x004ea20000000000 */
[----:B------:R-:W-:-:S04]  /*37e0*/  PRMT R0, RZ, 0x654, R0 ;  /* 0x00000654ff007816 */ /* 0x000fc80000000000 */
[----:B--2---:R2:W-:Y:S01]  /*37f0*/  SYNCS.ARRIVE.TRANS64.RED.A1T0 RZ, [R0+URZ], RZ ;  /* 0x000000ff00ff79a7 */ /* 0x0045e200081004ff */
[----:B-1----:R-:W-:Y:S01]  /*3800*/  LOP3.LUT P1, RZ, R6, 0x1, RZ, 0xc0, !PT ;  /* 0x0000000106ff7812 */ /* 0x002fe2000782c0ff */
[----:B--2---:R-:W-:-:S12]  /*3810*/  BRA.U UP2, `(.L_x_68) ;  /* 0x0000000502587547 */ /* 0x004fd8000b800000 */
[----:B------:R-:W1:Y:S01]  /*3820*/  LDCU UR8, c[0x0][0x38c] ;  /* 0x00007180ff0877ac */ /* 0x000e620008000800 */
[----:B------:R-:W-:Y:S02]  /*3830*/  PLOP3.LUT P2, PT, PT, PT, PT, 0x80, 0x8 ;  /* 0x000000000008781c */ /* 0x000fe40003f4f070 */
[----:B------:R-:W-:Y:S01]  /*3840*/  SHF.L.U32 R4, R9, 0x1f, RZ ;  /* 0x0000001f09047819 */ /* 0x000fe200000006ff */
[----:B-1----:R-:W-:Y:S02]  /*3850*/  UISETP.GE.AND UP0, UPT, UR8, 0x1, UPT ;  /* 0x000000010800788c */ /* 0x002fe4000bf06270 */
[----:B------:R-:W-:-:S04]  /*3860*/  ULEA UR8, UR19, UR7, 0x3 ;  /* 0x0000000713087291 */ /* 0x000fc8000f8e18ff */
[----:B------:R-:W-:-:S05]  /*3870*/  PLOP3.LUT P0, PT, PT, PT, UP0, 0x80, 0x8 ;  /* 0x000000000008781c */ /* 0x000fca0003f0f008 */
[----:B------:R-:W-:-:S08]  /*3880*/  @UP0 ULEA UR9, UR18, UR7, 0x3 ;  /* 0x0000000712090291 */ /* 0x000fd0000f8e18ff */
[----:B------:R-:W-:-:S04]  /*3890*/  @P0 SHF.L.U32 R0, R2, 0x1f, RZ ;  /* 0x0000001f02000819 */ /* 0x000fc800000006ff */
[----:B------:R1:W2:Y:S01]  /*38a0*/  @P0 SYNCS.PHASECHK.TRANS64.TRYWAIT P2, [UR9], R0 ;  /* 0x00000000ff0005a7 */ /* 0x0002a20008041109 */
[----:B------:R-:W-:Y:S01]  /*38b0*/  ULEA UR9, UR19, UR21, 0x6 ;  /* 0x0000001513097291 */ /* 0x000fe2000f8e30ff */
[----:B------:R-:W3:Y:S02]  /*38c0*/  SYNCS.PHASECHK.TRANS64.TRYWAIT P0, [UR8+0xc0], R4 ;  /* 0x0000c004ff0075a7 */ /* 0x000ee40008001108 */
[----:B-123--:R-:W-:Y:S09]  /*38d0*/  @!P0 BRA `(.L_x_69) ;  /* 0x0000004800f48947 */ /* 0x00eff20003800000 */
.L_x_153:
[----:B------:R-:W-:Y:S01]  /*38e0*/  UMOV UR16, UR17 ;  /* 0x0000001100107c82 */ /* 0x000fe20008000000 */
[----:B------:R-:W-:Y:S05]  /*38f0*/  BRA.U !UP0, `(.L_x_70) ;  /* 0x0000000508107547 */ /* 0x000fea000b800000 */
[----:B------:R-:W-:Y:S02]  /*3900*/  UIADD3 UR16, UPT, UPT, UR20, UR17, URZ ;  /* 0x0000001114107290 */ /* 0x000fe4000fffe0ff */
[----:B------:R-:W-:Y:S01]  /*3910*/  UPLOP3.LUT UP3, UPT, UPT, UPT, UPT, 0x40, 0x4 ;  /* 0x000000000004789c */ /* 0x000fe20003f6e870 */
[----:B------:R-:W-:Y:S01]  /*3920*/  UMOV UR15, UR6 ;  /* 0x00000006000f7c82 */ /* 0x000fe20008000000 */
[----:B------:R-:W-:-:S09]  /*3930*/  UMOV UR58, UR18 ;  /* 0x00000012003a7c82 */ /* 0x000fd20008000000 */
.L_x_73:
[----:B--2---:R-:W-:Y:S01]  /*3940*/  ULEA UR14, UR58, UR7, 0x3 ;  /* 0x000000073a0e7291 */ /* 0x004fe2000f8e18ff */
[----:B---3--:R-:W-:Y:S11]  /*3950*/  @P2 BRA `(.L_x_71) ;  /* 0x00000000000c2947 */ /* 0x008ff60003800000 */
[----:B-1----:R-:W-:Y:S04]  /*3960*/  SHF.L.U32 R4, R2, 0x1f, RZ ;  /* 0x0000001f02047819 */ /* 0x002fe800000006ff */
[----:B------:R-:W1:Y:S02]  /*3970*/  SYNCS.PHASECHK.TRANS64.TRYWAIT P0, [UR14], R4 ;  /* 0x00000004ff0075a7 */ /* 0x000e64000800110e */
[----:B-1----:R-:W-:Y:S05]  /*3980*/  @!P0 BRA `(.L_x_72) ;  /* 0x0000004800e08947 */ /* 0x002fea0003800000 */
.L_x_71:
[----:B------:R-:W-:Y:S01]  /*3990*/  UISETP.NE.AND UP0, UPT, UR15, 0x1, UPT ;  /* 0x000000010f00788c */ /* 0x000fe2000bf05270 */
[----:B------:R-:W-:Y:S01]  /*39a0*/  PLOP3.LUT P2, PT, PT, PT, PT, 0x80, 0x8 ;  /* 0x000000000008781c */ /* 0x000fe20003f4f070 */
[----:B------:R-:W-:Y:S02]  /*39b0*/  UIADD3 UR18, UPT, UPT, UR58, 0x1, URZ ;  /* 0x000000013a127890 */ /* 0x000fe4000fffe0ff */
[----:B------:R-:W-:Y:S02]  /*39c0*/  ULEA UR68, UR58, UR13, 0x9 ;  /* 0x0000000d3a447291 */ /* 0x000fe4000f8e48ff */
[----:B------:R-:W-:Y:S01]  /*39d0*/  UISETP.NE.AND UP1, UPT, UR18, 0x4, UPT ;  /* 0x000000041200788c */ /* 0x000fe2000bf25270 */
[----:B------:R-:W-:Y:S01]  /*39e0*/  PLOP3.LUT P0, PT, PT, PT, UP0, 0x80, 0x8 ;  /* 0x000000000008781c */ /* 0x000fe20003f0f008 */
[----:B------:R-:W-:Y:S02]  /*39f0*/  ULEA UR66, UR58, UR12, 0xb ;  /* 0x0000000c3a427291 */ /* 0x000fe4000f8e58ff */
[----:B------:R-:W-:Y:S02]  /*3a00*/  USEL UR39, URZ, 0x1, UP1 ;  /* 0x00000001ff277887 */ /* 0x000fe40008800000 */
[----:B------:R-:W-:Y:S02]  /*3a10*/  USEL UR18, UR18, URZ, UP1 ;  /* 0x000000ff12127287 */ /* 0x000fe40008800000 */
[----:B------:R-:W-:Y:S02]  /*3a20*/  UIADD3 UR64, UPT, UPT, UR68, 0x2, URZ ;  /* 0x0000000244407890 */ /* 0x000fe4000fffe0ff */
[----:B------:R-:W-:Y:S01]  /*3a30*/  @UP0 ULEA UR38, UR18, UR7, 0x3 ;  /* 0x0000000712260291 */ /* 0x000fe2000f8e18ff */
[----:B------:R-:W-:Y:S01]  /*3a40*/  LOP3.LUT R2, R2, UR39, RZ, 0x3c, !PT ;  /* 0x0000002702027c12 */ /* 0x000fe2000f8e3cff */
[----:B------:R-:W-:Y:S02]  /*3a50*/  UIADD3 UR62, UPT, UPT, UR66, 0x2, URZ ;  /* 0x00000002423e7890 */ /* 0x000fe4000fffe0ff */
[----:B------:R-:W-:Y:S01]  /*3a60*/  UIADD3 UR60, UPT, UPT, UR68, 0x4, URZ ;  /* 0x00000004443c7890 */ /* 0x000fe2000fffe0ff */
[----:B-1----:R-:W-:Y:S01]  /*3a70*/  @P0 SHF.L.U32 R0, R2, 0x1f, RZ ;  /* 0x0000001f02000819 */ /* 0x002fe200000006ff */
[----:B------:R-:W-:Y:S02]  /*3a80*/  UIADD3 UR58, UPT, UPT, UR66, 0x4, URZ ;  /* 0x00000004423a7890 */ /* 0x000fe4000fffe0ff */
[----:B------:R-:W-:Y:S01]  /*3a90*/  UIADD3 UR56, UPT, UPT, UR68, 0x6, URZ ;  /* 0x0000000644387890 */ /* 0x000fe2000fffe0ff */
[----:B------:R2:W3:Y:S01]  /*3aa0*/  @P0 SYNCS.PHASECHK.TRANS64.TRYWAIT P2, [UR38], R0 ;  /* 0x00000000ff0005a7 */ /* 0x0004e20008041126 */
[----:B------:R-:W-:Y:S02]  /*3ab0*/  UIADD3 UR54, UPT, UPT, UR66, 0x6, URZ ;  /* 0x0000000642367890 */ /* 0x000fe4000fffe0ff */
        /* <DEDUP_REMOVED lines=10> */
[----:B------:R-:W-:Y:S02]  /*3b60*/  UIADD3 UR15, UPT, UPT, UR15, -0x1, URZ ;  /* 0xffffffff0f0f7890 */ /* 0x000fe4000fffe0ff */
[----:B------:R-:W-:Y:S01]  /*3b70*/  UISETP.NE.AND UP0, UPT, UR17, UR16, UPT ;  /* 0x000000101100728c */ /* 0x000fe2000bf05270 */
[----:B------:R-:W-:Y:S01]  /*3b80*/  UMOV UR69, 0x40004040 ;  /* 0x4000404000457882 */ /* 0x000fe20000000000 */
[----:B------:R-:W-:Y:S01]  /*3b90*/  UMOV UR67, 0x40004040 ;  /* 0x4000404000437882 */ /* 0x000fe20000000000 */
[----:B------:R-:W-:Y:S01]  /*3ba0*/  UMOV UR65, 0x40004040 ;  /* 0x4000404000417882 */ /* 0x000fe20000000000 */
[----:B------:R-:W-:Y:S01]  /*3bb0*/  UTCHMMA.2CTA gdesc[UR66], gdesc[UR68], tmem[UR9], tmem[UR36], idesc[UR37], UP3 ;  /* 0x00ff2444420075ea */ /* 0x000fe20009a00009 */
[----:B------:R-:W-:Y:S01]  /*3bc0*/  UPLOP3.LUT UP3, UPT, UPT, UPT, UPT, 0x80, 0x8 ;  /* 0x000000000008789c */ /* 0x000fe20003f6f070 */
[----:B------:R-:W-:Y:S01]  /*3bd0*/  UMOV UR63, 0x40004040 ;  /* 0x40004040003f7882 */ /* 0x000fe20000000000 */
[----:B------:R-:W-:Y:S01]  /*3be0*/  UMOV UR61, 0x40004040 ;  /* 0x40004040003d7882 */ /* 0x000fe20000000000 */
[----:B------:R-:W-:Y:S01]  /*3bf0*/  UTCHMMA.2CTA gdesc[UR62], gdesc[UR64], tmem[UR9], tmem[UR34], idesc[UR35], UPT ;  /* 0x00ff22403e0075ea */ /* 0x000fe2000ba00009 */
[----:B------:R-:W-:Y:S01]  /*3c00*/  UMOV UR59, 0x40004040 ;  /* 0x40004040003b7882 */ /* 0x000fe20000000000 */
[----:B------:R-:W-:Y:S01]  /*3c10*/  UMOV UR57, 0x40004040 ;  /* 0x4000404000397882 */ /* 0x000fe20000000000 */
[----:B------:R1:W-:Y:S01]  /*3c20*/  UTCHMMA.2CTA gdesc[UR58], gdesc[UR60], tmem[UR9], tmem[UR32], idesc[UR33], UPT ;  /* 0x00ff203c3a0075ea */ /* 0x0003e2000ba00009 */
        /* <DEDUP_REMOVED lines=11> */
[----:B------:R-:W-:Y:S01]  /*3ce0*/  UMOV UR39, 0x40004040 ;  /* 0x4000404000277882 */ /* 0x000fe20000000000 */
[----:B------:R2:W-:Y:S01]  /*3cf0*/  UTCHMMA.2CTA gdesc[UR42], gdesc[UR44], tmem[UR9], tmem[UR24], idesc[UR25], UPT ;  /* 0x00ff182c2a0075ea */ /* 0x0005e2000ba00009 */
[----:B------:R2:W-:Y:S01]  /*3d00*/  UTCHMMA.2CTA gdesc[UR38], gdesc[UR40], tmem[UR9], tmem[UR22], idesc[UR23], UPT ;  /* 0x00ff1628260075ea */ /* 0x0005e2000ba00009 */
[----:B------:R2:W-:Y:S01]  /*3d10*/  UTCBAR.2CTA.MULTICAST [UR14], URZ, UR11 ;  /* 0x000000ff0e0073e9 */ /* 0x0005e2000820080b */
[----:B-1----:R-:W-:Y:S01]  /*3d20*/  UMOV UR58, UR18 ;  /* 0x00000012003a7c82 */ /* 0x002fe20008000000 */
[----:B------:R-:W-:Y:S05]  /*3d30*/  BRA.U UP0, `(.L_x_73) ;  /* 0xfffffffd00007547 */ /* 0x000fea000b83ffff */
.L_x_70:
[----:B------:R-:W-:Y:S01]  /*3d40*/  UIADD3 UR8, UPT, UPT, UR8, 0xa0, URZ ;  /* 0x000000a008087890 */ /* 0x000fe2000fffe0ff */
[----:B------:R-:W-:-:S08]  /*3d50*/  UMOV UR17, UR16 ;  /* 0x0000001000117c82 */ /* 0x000fd00008000000 */
[----:B------:R4:W-:Y:S01]  /*3d60*/  UTCBAR.2CTA.MULTICAST [UR8], URZ, UR10 ;  /* 0x000000ff080073e9 */ /* 0x0009e2000820080a */
[----:B------:R-:W-:Y:S02]  /*3d70*/  NOP ;  /* 0x0000000000007918 */ /* 0x000fe40000000000 */
.L_x_68:
[----:B------:R-:W-:Y:S01]  /*3d80*/  UIADD3 UR19, UPT, UPT, UR19, 0x1, URZ ;  /* 0x0000000113137890 */ /* 0x000fe2000fffe0ff */
[----:B------:R-:W-:-:S03]  /*3d90*/  ISETP.NE.AND P0, PT, R8, 0x2, PT ;  /* 0x000000020800780c */ /* 0x000fc60003f05270 */
[----:B------:R-:W-:Y:S01]  /*3da0*/  UISETP.NE.AND UP0, UPT, UR19, 0x4, UPT ;  /* 0x000000041300788c */ /* 0x000fe2000bf05270 */
[----:B-12---:R-:W-:Y:S02]  /*3db0*/  SEL R0, RZ, 0x1, P0 ;  /* 0x00000001ff007807 */ /* 0x006fe40000000000 */
[----:B------:R-:W-:Y:S01]  /*3dc0*/  SEL R8, R8, RZ, P0 ;  /* 0x000000ff08087207 */ /* 0x000fe20000000000 */
[----:B----4-:R-:W-:Y:S01]  /*3dd0*/  USEL UR8, URZ, 0x1, UP0 ;  /* 0x00000001ff087887 */ /* 0x010fe20008000000 */
[----:B------:R-:W-:Y:S01]  /*3de0*/  LOP3.LUT R3, R3, R0, RZ, 0x3c, !PT ;  /* 0x0000000003037212 */ /* 0x000fe200078e3cff */
[----:B------:R-:W-:-:S04]  /*3df0*/  USEL UR19, UR19, URZ, UP0 ;  /* 0x000000ff13137287 */ /* 0x000fc80008000000 */
[----:B------:R-:W-:Y:S01]  /*3e00*/  LOP3.LUT R9, R9, UR8, RZ, 0x3c, !PT ;  /* 0x0000000809097c12 */ /* 0x000fe2000f8e3cff */
[----:B------:R-:W-:Y:S07]  /*3e10*/  @P1 BRA `(.L_x_74) ;  /* 0xfffffff800381947 */ /* 0x000fee000383ffff */
[----:B------:R-:W1:Y:S01]  /*3e20*/  S2UR UR6, SR_CgaCtaId ;  /* 0x00000000000679c3 */ /* 0x000e620000008800 */
[----:B------:R-:W-:Y:S01]  /*3e30*/  ELECT P0, URZ, PT ;  /* 0x0000000000ff782f */ /* 0x000fe20003800000 */
[----:B------:R-:W-:Y:S01]  /*3e40*/  HFMA2 R0, -RZ, RZ, 0, 5.9604644775390625e-08 ;  /* 0x00000001ff007431 */ /* 0x000fe200000001ff */
[----:B------:R-:W-:-:S05]  /*3e50*/  UMOV UR8, 0x40 ;  /* 0x0000004000087882 */ /* 0x000fca0000000000 */
[----:B------:R-:W-:Y:S01]  /*3e60*/  UVIRTCOUNT.DEALLOC.SMPOOL 0x80 ;  /* 0x000000800000784c */ /* 0x000fe20000000000 */
[----:B------:R-:W-:Y:S02]  /*3e70*/  UISETP.NE.AND UP0, UPT, UR5, URZ, UPT ;  /* 0x000000ff0500728c */ /* 0x000fe4000bf05270 */
[----:B-1----:R-:W-:-:S09]  /*3e80*/  ULEA UR6, UR6, UR8, 0x18 ;  /* 0x0000000806067291 */ /* 0x002fd2000f8ec0ff */
[----:B------:R1:W-:Y:S01]  /*3e90*/  @P0 STS.U8 [UR6+0x1c], R0 ;  /* 0x00001c00ff000988 */ /* 0x0003e20008000006 */
[----:B------:R-:W-:Y:S05]  /*3ea0*/  BRA.U UP0, `(.L_x_75) ;  /* 0x0000000100a07547 */ /* 0x000fea000b800000 */
[----:B------:R-:W-:Y:S01]  /*3eb0*/  UIADD3 UR5, UPT, UPT, UR7, 0xc0, URZ ;  /* 0x000000c007057890 */ /* 0x000fe2000fffe0ff */
[----:B------:R-:W-:-:S03]  /*3ec0*/  SHF.L.U32 R2, R9, 0x1f, RZ ;  /* 0x0000001f09027819 */ /* 0x000fc600000006ff */
[----:B------:R-:W-:-:S09]  /*3ed0*/  ULEA UR8, UR19, UR5, 0x3 ;  /* 0x0000000513087291 */ /* 0x000fd2000f8e18ff */
[----:B------:R-:W2:Y:S02]  /*3ee0*/  SYNCS.PHASECHK.TRANS64.TRYWAIT P0, [UR8], R2 ;  /* 0x00000002ff0075a7 */ /* 0x000ea40008001108 */
[----:B--2---:R-:W-:Y:S05]  /*3ef0*/  @!P0 BRA `(.L_x_76) ;  /* 0x00000044009c8947 */ /* 0x004fea0003800000 */
.L_x_156:
        /* <DEDUP_REMOVED lines=9> */
.L_x_158:
        /* <DEDUP_REMOVED lines=9> */
.L_x_160:
[----:B------:R-:W-:-:S04]  /*4020*/  UIADD3 UR9, UPT, UPT, UR9, 0x1, URZ ;  /* 0x0000000109097890 */ /* 0x000fc8000fffe0ff */
[----:B------:R-:W-:-:S04]  /*4030*/  UISETP.NE.AND UP1, UPT, UR9, 0x4, UPT ;  /* 0x000000040900788c */ /* 0x000fc8000bf25270 */
[----:B------:R-:W-:Y:S02]  /*4040*/  USEL UR8, URZ, 0x1, UP1 ;  /* 0x00000001ff087887 */ /* 0x000fe40008800000 */
[----:B------:R-:W-:-:S04]  /*4050*/  USEL UR9, UR9, URZ, UP1 ;  /* 0x000000ff09097287 */ /* 0x000fc80008800000 */
[----:B------:R-:W-:Y:S01]  /*4060*/  ULEA UR9, UR9, UR5, 0x3 ;  /* 0x0000000509097291 */ /* 0x000fe2000f8e18ff */
[----:B------:R-:W-:-:S04]  /*4070*/  LOP3.LUT R2, R2, UR8, RZ, 0x3c, !PT ;  /* 0x0000000802027c12 */ /* 0x000fc8000f8e3cff */
[----:B------:R-:W-:Y:S01]  /*4080*/  SHF.L.U32 R2, R2, 0x1f, RZ ;  /* 0x0000001f02027819 */ /* 0x000fe200000006ff */
[----:B-1----:R-:W-:-:S04]  /*4090*/  IMAD.U32 R0, RZ, RZ, UR9 ;  /* 0x00000009ff007e24 */ /* 0x002fc8000f8e00ff */
[----:B------:R1:W2:Y:S03]  /*40a0*/  SYNCS.PHASECHK.TRANS64.TRYWAIT P0, [R0+URZ], R2 ;  /* 0x00000002000075a7 */ /* 0x0002a600080011ff */
[----:B--2---:R-:W-:Y:S05]  /*40b0*/  @!P0 NANOSLEEP.SYNCS 0x989680 ;  /* 0x009896800000895d */ /* 0x004fea0003900000 */
[----:B------:R-:W2:Y:S02]  /*40c0*/  @!P0 SYNCS.PHASECHK.TRANS64 P0, [R0+URZ], R2 ;  /* 0x00000002000085a7 */ /* 0x000ea400080010ff */
[----:B--2---:R-:W-:Y:S05]  /*40d0*/  @P0 BRA `(.L_x_79) ;  /* 0x0000000000200947 */ /* 0x004fea0003800000 */
.L_x_80:
[----:B--2---:R2:W4:Y:S02]  /*40e0*/  SYNCS.PHASECHK.TRANS64.TRYWAIT P0, [R0+URZ], R2 ;  /* 0x00000002000075a7 */ /* 0x00452400080011ff */
[----:B----4-:R-:W-:Y:S05]  /*40f0*/  @!P0 NANOSLEEP.SYNCS 0x989680 ;  /* 0x009896800000895d */ /* 0x010fea0003900000 */
[----:B------:R-:W4:Y:S02]  /*4100*/  @!P0 SYNCS.PHASECHK.TRANS64 P0, [R0+URZ], R2 ;  /* 0x00000002000085a7 */ /* 0x000f2400080010ff */
[----:B----4-:R-:W-:Y:S05]  /*4110*/  @!P0 BRA `(.L_x_80) ;  /* 0xfffffffc00f08947 */ /* 0x010fea000383ffff */
[----:B------:R-:W-:Y:S05]  /*4120*/  BRA `(.L_x_79) ;  /* 0x00000000000c7947 */ /* 0x000fea0003800000 */
.L_x_75:
[----:B------:R-:W-:-:S04]  /*4130*/  UIADD3 UR5, UPT, UPT, UR7, 0x100, URZ ;  /* 0x0000010007057890 */ /* 0x000fc8000fffe0ff */
[----:B------:R-:W-:-:S09]  /*4140*/  UPRMT UR5, UR4, 0x654, UR5 ;  /* 0x0000065404057896 */ /* 0x000fd20008000005 */
[----:B------:R-:W-:Y:S03]  /*4150*/  SYNCS.ARRIVE.TRANS64.RED.A1T0 RZ, [UR5], RZ ;  /* 0x000000ffffff79a7 */ /* 0x000fe60008100405 */
.L_x_79:
[----:B-12---:R-:W-:Y:S01]  /*4160*/  SHF.L.U32 R2, RZ, 0x1f, RZ ;  /* 0x0000001fff027819 */ /* 0x006fe200000006ff */
[----:B------:R-:W-:Y:S01]  /*4170*/  UIADD3 UR5, UPT, UPT, UR7, 0x100, URZ ;  /* 0x0000010007057890 */ /* 0x000fe2000fffe0ff */
[----:B------:R-:W-:Y:S02]  /*4180*/  PLOP3.LUT P0, PT, PT, PT, UP0, 0x80, 0x8 ;  /* 0x000000000008781c */ /* 0x000fe40003f0f008 */
[----:B------:R-:W1:Y:S02]  /*4190*/  SYNCS.PHASECHK.TRANS64.TRYWAIT P1, [UR7+0x100], R2 ;  /* 0x00010002ff0075a7 */ /* 0x000e640008021107 */
[----:B-1----:R-:W-:Y:S09]  /*41a0*/  @!P1 BRA `(.L_x_81) ;  /* 0x0000004400389947 */ /* 0x002ff20003800000 */
.L_x_162:
[----:B------:R-:W-:Y:S01]  /*41b0*/  @!UP0 UPRMT UR5, UR4, 0x654, UR5 ;  /* 0x0000065404058896 */ /* 0x000fe20008000005 */
[----:B------:R-:W-:Y:S02]  /*41c0*/  UMOV UR8, 0xffff ;  /* 0x0000ffff00087882 */ /* 0x000fe40000000000 */
[----:B------:R-:W-:-:S06]  /*41d0*/  UMOV UR4, 0x1 ;  /* 0x0000000100047882 */ /* 0x000fcc0000000000 */
[----:B------:R-:W-:Y:S01]  /*41e0*/  @!P0 SYNCS.ARRIVE.TRANS64.RED.A1T0 RZ, [UR5], RZ ;  /* 0x000000ffffff89a7 */ /* 0x000fe20008100405 */
[----:B------:R-:W-:Y:S01]  /*41f0*/  NOP ;  /* 0x0000000000007918 */ /* 0x000fe20000000000 */
[----:B-1----:R-:W1:Y:S01]  /*4200*/  LDS R0, [UR6+0x14] ;  /* 0x00001406ff007984 */ /* 0x002e620008000800 */
[----:B------:R-:W-:-:S04]  /*4210*/  ULOP3.LUT UR5, UR21, 0xffff, URZ, 0xc0, !UPT ;  /* 0x0000ffff15057892 */ /* 0x000fc8000f8ec0ff */
[----:B------:R-:W-:-:S04]  /*4220*/  USHF.R.U32.HI UR5, URZ, 0x5, UR5 ;  /* 0x00000005ff057899 */ /* 0x000fc80008011605 */
[----:B------:R-:W-:Y:S02]  /*4230*/  USHF.L.U32 UR8, UR8, UR5, URZ ;  /* 0x0000000508087299 */ /* 0x000fe400080006ff */
[----:B------:R-:W-:-:S04]  /*4240*/  USHF.L.U32 UR4, UR4, UR5, URZ ;  /* 0x0000000504047299 */ /* 0x000fc800080006ff */
[----:B-1----:R-:W-:-:S04]  /*4250*/  LOP3.LUT R0, R0, UR8, RZ, 0xc0, !PT ;  /* 0x0000000800007c12 */ /* 0x002fc8000f8ec0ff */
[----:B------:R-:W-:-:S13]  /*4260*/  ISETP.NE.AND P0, PT, R0, UR8, PT ;  /* 0x0000000800007c0c */ /* 0x000fda000bf05270 */
[----:B------:R-:W-:Y:S05]  /*4270*/  @P0 BRA `(.L_x_82) ;  /* 0x0000000000580947 */ /* 0x000fea0003800000 */
[----:B------:R-:W1:Y:S02]  /*4280*/  LDS R0, [UR6+0x18] ;  /* 0x00001806ff007984 */ /* 0x000e640008000800 */
[----:B-1----:R-:W-:-:S04]  /*4290*/  LOP3.LUT R0, R0, UR4, RZ, 0xc0, !PT ;  /* 0x0000000400007c12 */ /* 0x002fc8000f8ec0ff */
[----:B------:R-:W-:-:S13]  /*42a0*/  ISETP.NE.AND P0, PT, R0, UR4, PT ;  /* 0x0000000400007c0c */ /* 0x000fda000bf05270 */
[----:B------:R-:W-:Y:S05]  /*42b0*/  @P0 BRA `(.L_x_83) ;  /* 0x00000000003c0947 */ /* 0x000fea0003800000 */
[----:B------:R-:W1:Y:S01]  /*42c0*/  S2R R2, SR_LANEID ;  /* 0x0000000000027919 */ /* 0x000e620000000000 */
[----:B------:R-:W-:Y:S01]  /*42d0*/  ULOP3.LUT UR8, URZ, UR8, URZ, 0x33, !UPT ;  /* 0x00000008ff087292 */ /* 0x000fe2000f8e33ff */
[----:B------:R-:W-:Y:S02]  /*42e0*/  VOTEU.ANY UR7, UPT, PT ;  /* 0x0000000000077886 */ /* 0x000fe400038e0100 */
[----:B------:R-:W-:-:S03]  /*42f0*/  UFLO.U32 UR7, UR7 ;  /* 0x00000007000772bd */ /* 0x000fc600080e0000 */
[----:B------:R-:W-:-:S04]  /*4300*/  IMAD.U32 R0, RZ, RZ, UR8 ;  /* 0x00000008ff007e24 */ /* 0x000fc8000f8e00ff */
[----:B------:R2:W4:Y:S02]  /*4310*/  REDUX UR5, R0 ;  /* 0x00000000000573c4 */ /* 0x0005240000000000 */
[----:B------:R1:W-:Y:S02]  /*4320*/  UTCATOMSWS.AND URZ, UR8 ;  /* 0x0000000800ff79e3 */ /* 0x0003e40008000000 */
[----:B-1----:R-:W-:Y:S02]  /*4330*/  ISETP.EQ.U32.AND P0, PT, R2, UR7, PT ;  /* 0x0000000702007c0c */ /* 0x002fe4000bf02070 */
[----:B--2---:R-:W-:Y:S02]  /*4340*/  LOP3.LUT R0, RZ, UR4, RZ, 0x33, !PT ;  /* 0x00000004ff007c12 */ /* 0x004fe4000f8e33ff */
[----:B----4-:R-:W-:Y:S02]  /*4350*/  MOV R2, UR5 ;  /* 0x0000000500027c02 */ /* 0x010fe40008000f00 */
[----:B------:R-:W1:Y:S07]  /*4360*/  REDUX UR4, R0 ;  /* 0x00000000000473c4 */ /* 0x000e6e0000000000 */
[----:B------:R2:W-:Y:S01]  /*4370*/  @P0 ATOMS.AND RZ, [UR6+0x14], R2 ;  /* 0x00001402ffff098c */ /* 0x0005e2000a800006 */
[----:B-1----:R-:W-:-:S05]  /*4380*/  IMAD.U32 R0, RZ, RZ, UR4 ;  /* 0x00000004ff007e24 */ /* 0x002fca000f8e00ff */
[----:B------:R2:W-:Y:S01]  /*4390*/  @P0 ATOMS.AND RZ, [UR6+0x18], R0 ;  /* 0x00001800ffff098c */ /* 0x0005e2000a800006 */
[----:B------:R-:W-:Y:S05]  /*43a0*/  BRA `(.L_x_84) ;  /* 0x0000000000147947 */ /* 0x000fea0003800000 */
.L_x_83:
[----:B------:R-:W-:Y:S02]  /*43b0*/  MOV R2, 0x43d0 ;  /* 0x000043d000027802 */ /* 0x000fe40000000f00 */
[----:B---3-5:R-:W-:Y:S05]  /*43c0*/  CALL.REL.NOINC `($__internal_0_$__cuda_sm10x_tcgen05_guardrail_trap_col_being_dealloced_not_returned_by_alloc) ;  /* 0x0000004400a47944 */ /* 0x028fea0003c00000 */
[----:B------:R-:W-:Y:S05]  /*43d0*/  BRA `(.L_x_84) ;  /* 0x0000000000087947 */ /* 0x000fea0003800000 */
.L_x_82:
[----:B------:R-:W-:Y:S02]  /*43e0*/  MOV R2, 0x4400 ;  /* 0x0000440000027802 */ /* 0x000fe40000000f00 */
[----:B---3-5:R-:W-:Y:S05]  /*43f0*/  CALL.REL.NOINC `($__internal_2_$__cuda_sm10x_tcgen05_guardrail_trap_unallocated_columns_being_dealloced) ;  /* 0x0000004400b07944 */ /* 0x028fea0003c00000 */
.L_x_84:
[----:B------:R-:W-:Y:S01]  /*4400*/  NOP ;  /* 0x0000000000007918 */ /* 0x000fe20000000000 */
[----:B------:R-:W-:Y:S05]  /*4410*/  EXIT ;  /* 0x000000000000794d */ /* 0x000fea0003800000 */
.L_x_55:
[----:B------:R-:W-:-:S09]  /*4420*/  UISETP.NE.OR UP5, UPT, UR10, 0x3, !UP5 ;  /* 0x000000030a00788c */ /* 0x000fd2000efa5670 */
[----:B------:R-:W-:Y:S05]  /*4430*/  BRA.U UP5, `(.L_x_85) ;  /* 0x0000000d05b07547 */ /* 0x000fea000b800000 */
[----:B------:R-:W1:Y:S01]  /*4440*/  LDC R0, c[0x0][0xb30] ;  /* 0x0002cc00ff007b82 */ /* 0x000e620000000800 */
[----:B------:R-:W2:Y:S01]  /*4450*/  LDCU.64 UR8, c[0x0][0x888] ;  /* 0x00011100ff0877ac */ /* 0x000ea20008000a00 */
[----:B------:R-:W-:Y:S02]  /*4460*/  HFMA2 R27, -RZ, RZ, 0, 0 ;  /* 0x00000000ff1b7431 */ /* 0x000fe400000001ff */
[----:B------:R-:W-:Y:S01]  /*4470*/  IMAD.MOV.U32 R29, RZ, RZ, 0x1 ;  /* 0x00000001ff1d7424 */ /* 0x000fe200078e00ff */
[----:B------:R-:W-:Y:S01]  /*4480*/  MOV R25, 0x2000 ;  /* 0x0000200000197802 */ /* 0x000fe20000000f00 */
[----:B------:R-:W3:Y:S01]  /*4490*/  LDCU.64 UR4, c[0x0][0x890] ;  /* 0x00011200ff0477ac */ /* 0x000ee20008000a00 */
[----:B------:R-:W-:Y:S01]  /*44a0*/  IMAD.MOV.U32 R28, RZ, RZ, RZ ;  /* 0x000000ffff1c7224 */ /* 0x000fe200078e00ff */
[----:B------:R-:W4:Y:S01]  /*44b0*/  LDC R24, c[0x0][0x370] ;  /* 0x0000dc00ff187b82 */ /* 0x000f220000000800 */
[----:B------:R-:W-:Y:S01]  /*44c0*/  UMOV UR6, 0x400 ;  /* 0x0000040000067882 */ /* 0x000fe20000000000 */
[----:B------:R-:W-:-:S02]  /*44d0*/  UPLOP3.LUT UP1, UPT, UPT, UPT, UPT, 0x40, 0x4 ;  /* 0x000000000004789c */ /* 0x000fc40003f2e870 */
[----:B------:R-:W-:Y:S01]  /*44e0*/  ULEA UR6, UR37, UR6, 0x18 ;  /* 0x0000000625067291 */ /* 0x000fe2000f8ec0ff */
[----:B------:R-:W-:-:S03]  /*44f0*/  UMOV UR13, URZ ;  /* 0x000000ff000d7c82 */ /* 0x000fc60008000000 */
[----:B------:R-:W4:Y:S01]  /*4500*/  LDC R3, c[0x0][0xb0c] ;  /* 0x0002c300ff037b82 */ /* 0x000f220000000800 */
[----:B--2---:R-:W-:Y:S02]  /*4510*/  UISETP.NE.U32.AND UP3, UPT, UR8, URZ, UPT ;  /* 0x000000ff0800728c */ /* 0x004fe4000bf65070 */
[----:B---3--:R-:W-:-:S05]  /*4520*/  UISETP.NE.U32.AND UP4, UPT, UR4, URZ, UPT ;  /* 0x000000ff0400728c */ /* 0x008fca000bf85070 */
[----:B------:R-:W2:Y:S01]  /*4530*/  LDC R18, c[0x0][0xb20] ;  /* 0x0002c800ff127b82 */ /* 0x000ea20000000800 */
[----:B-1----:R-:W-:Y:S01]  /*4540*/  ISETP.NE.AND P1, PT, R0, 0x1, PT ;  /* 0x000000010000780c */ /* 0x002fe20003f25270 */
[----:B------:R-:W-:Y:S02]  /*4550*/  UISETP.NE.AND.EX UP3, UPT, UR9, URZ, UPT, UP3 ;  /* 0x000000ff0900728c */ /* 0x000fe4000bf65330 */
[----:B------:R-:W-:-:S04]  /*4560*/  UISETP.NE.AND.EX UP4, UPT, UR5, URZ, UPT, UP4 ;  /* 0x000000ff0500728c */ /* 0x000fc8000bf85340 */
[----:B------:R-:W1:Y:S08]  /*4570*/  LDC.64 R30, c[0x0][0x348] ;  /* 0x0000d200ff1e7b82 */ /* 0x000e700000000a00 */
[----:B------:R-:W3:Y:S08]  /*4580*/  LDC.64 R16, c[0x0][0xb10] ;  /* 0x0002c400ff107b82 */ /* 0x000ef00000000a00 */
[----:B------:R-:W1:Y:S08]  /*4590*/  LDC.64 R6, c[0x0][0xb18] ;  /* 0x0002c600ff067b82 */ /* 0x000e700000000a00 */
[----:B------:R-:W1:Y:S08]  /*45a0*/  LDC.64 R4, c[0x0][0xb28] ;  /* 0x0002ca00ff047b82 */ /* 0x000e700000000a00 */
[----:B--2-4-:R-:W1:Y:S02]  /*45b0*/  LDC R19, c[0x0][0x374] ;  /* 0x0000dd00ff137b82 */ /* 0x014e640000000800 */
.L_x_94:
[C---:B------:R-:W-:Y:S02]  /*45c0*/  LEA R0, R28.reuse, UR6, 0x3 ;  /* 0x000000061c007c11 */ /* 0x040fe4000f8e18ff */
[----:B------:R-:W-:Y:S02]  /*45d0*/  SHF.L.U32 R2, R27, 0x1f, RZ ;  /* 0x0000001f1b027819 */ /* 0x000fe400000006ff */
[----:B------:R-:W-:Y:S02]  /*45e0*/  LEA R20, R28, UR6, 0x4 ;  /* 0x000000061c147c11 */ /* 0x000fe4000f8e20ff */
[----:B--2---:R-:W2:Y:S02]  /*45f0*/  SYNCS.PHASECHK.TRANS64.TRYWAIT P0, [R0+URZ+0x80], R2 ;  /* 0x00008002000075a7 */ /* 0x004ea400080011ff */
[----:B--2---:R-:W-:Y:S05]  /*4600*/  @!P0 BRA `(.L_x_86) ;  /* 0x0000004000388947 */ /* 0x004fea0003800000 */
.L_x_163:
[----:B------:R-:W-:Y:S01]  /*4610*/  ISETP.GE.AND P0, PT, R40, 0x1, PT ;  /* 0x000000012800780c */ /* 0x000fe20003f06270 */
[----:B------:R-:W4:Y:S01]  /*4620*/  LDS.128 R20, [R20+0x110] ;  /* 0x0001100014147984 */ /* 0x000f220000000c00 */
[----:B--2---:R-:W-:Y:S01]  /*4630*/  VIADD R0, R0, 0x90 ;  /* 0x0000009000007836 */ /* 0x004fe20000000000 */
[----:B------:R-:W-:Y:S01]  /*4640*/  @!PT LDS RZ, [RZ] ;  /* 0x00000000fffff984 */ /* 0x000fe20000000800 */
[----:B------:R-:W-:Y:S01]  /*4650*/  @!PT LDS RZ, [RZ] ;  /* 0x00000000fffff984 */ /* 0x000fe20000000800 */
[----:B------:R-:W-:Y:S01]  /*4660*/  @!PT LDS RZ, [RZ] ;  /* 0x00000000fffff984 */ /* 0x000fe20000000800 */
[----:B------:R-:W-:Y:S01]  /*4670*/  @!PT LDS RZ, [RZ] ;  /* 0x00000000fffff984 */ /* 0x000fe20000000800 */
[----:B------:R2:W-:Y:S06]  /*4680*/  MEMBAR.ALL.CTA ;  /* 0x0000000000007992 */ /* 0x0005ec0000008000 */
[----:B--2---:R-:W2:Y:S01]  /*4690*/  FENCE.VIEW.ASYNC.S ;  /* 0x00000000000073c6 */ /* 0x004ea20000000000 */
[----:B------:R-:W-:Y:S04]  /*46a0*/  PRMT R0, RZ, 0x654, R0 ;  /* 0x00000654ff007816 */ /* 0x000fe80000000000 */
[----:B--2---:R2:W-:Y:S01]  /*46b0*/  SYNCS.ARRIVE.TRANS64.RED.A1T0 RZ, [R0+URZ], RZ ;  /* 0x000000ff00ff79a7 */ /* 0x0045e200081004ff */
[----:B----4-:R-:W-:Y:S11]  /*46c0*/  LOP3.LUT P3, RZ, R22, 0x1, RZ, 0xc0, !PT ;  /* 0x0000000116ff7812 */ /* 0x010ff6000786c0ff */
[----:B------:R-:W-:Y:S02]  /*46d0*/  @!UPT UIADD3 URZ, UPT, UPT, URZ, URZ, URZ ;  /* 0x000000fffffff290 */ /* 0x000fe4000fffe0ff */
[----:B------:R-:W-:Y:S02]  /*46e0*/  @P3 MOV R11, R20 ;  /* 0x00000014000b3202 */ /* 0x000fe40000000f00 */
[----:B------:R-:W-:Y:S01]  /*46f0*/  @P3 LOP3.LUT R10, R21, 0xffff, RZ, 0xc0, !PT ;  /* 0x0000ffff150a3812 */ /* 0x000fe200078ec0ff */
[----:B--2---:R-:W-:Y:S06]  /*4700*/  @!P0 BRA `(.L_x_87) ;  /* 0x0000000000a48947 */ /* 0x004fec0003800000 */
[-C--:B-1----:R-:W-:Y:S01]  /*4710*/  IMAD.HI.U32 R0, R19, R7.reuse, RZ ;  /* 0x0000000713007227 */ /* 0x082fe200078e00ff */
[----:B------:R-:W-:Y:S02]  /*4720*/  ISETP.NE.AND P0, PT, R6, 0x1, PT ;  /* 0x000000010600780c */ /* 0x000fe40003f05270 */
[----:B------:R-:W-:Y:S01]  /*4730*/  ISETP.NE.AND P2, PT, R40, 0x1, PT ;  /* 0x000000012800780c */ /* 0x000fe20003f45270 */
[----:B---3--:R-:W-:Y:S01]  /*4740*/  IMAD.HI.U32 R9, R24, R16, RZ ;  /* 0x0000001018097227 */ /* 0x008fe200078e00ff */
[----:B------:R-:W-:Y:S02]  /*4750*/  SHF.R.U32.HI R0, RZ, R18, R0 ;  /* 0x00000012ff007219 */ /* 0x000fe40000011600 */
[----:B------:R-:W-:Y:S01]  /*4760*/  ISETP.NE.AND P4, PT, R3, 0x1, PT ;  /* 0x000000010300780c */ /* 0x000fe20003f85270 */
[----:B------:R-:W-:Y:S01]  /*4770*/  IMAD.HI.U32 R13, R10, R7, RZ ;  /* 0x000000070a0d7227 */ /* 0x000fe200078e00ff */
[----:B------:R-:W-:Y:S02]  /*4780*/  SHF.R.U32.HI R9, RZ, R17, R9 ;  /* 0x00000011ff097219 */ /* 0x000fe40000011609 */
[----:B------:R-:W-:Y:S01]  /*4790*/  SEL R0, R19, R0, !P0 ;  /* 0x0000000013007207 */ /* 0x000fe20004000000 */
[----:B------:R-:W-:Y:S01]  /*47a0*/  IMAD.HI.U32 R12, R11, R16, RZ ;  /* 0x000000100b0c7227 */ /* 0x000fe200078e00ff */
[----:B------:R-:W-:Y:S03]  /*47b0*/  SEL R9, R24, R9, !P4 ;  /* 0x0000000918097207 */ /* 0x000fe60006000000 */
[-C--:B------:R-:W-:Y:S01]  /*47c0*/  IMAD.HI.U32 R8, R0, R4.reuse, RZ ;  /* 0x0000000400087227 */ /* 0x080fe200078e00ff */
[----:B------:R-:W-:Y:S03]  /*47d0*/  SHF.R.U32.HI R12, RZ, R17, R12 ;  /* 0x00000011ff0c7219 */ /* 0x000fe6000001160c */
[----:B------:R-:W-:Y:S01]  /*47e0*/  IMAD.HI.U32 R2, R9, R4, RZ ;  /* 0x0000000409027227 */ /* 0x000fe200078e00ff */
[-C--:B------:R-:W-:Y:S02]  /*47f0*/  @P2 SHF.R.U32.HI R0, RZ, R5.reuse, R8 ;  /* 0x00000005ff002219 */ /* 0x080fe40000011608 */
[----:B------:R-:W-:Y:S02]  /*4800*/  SHF.R.U32.HI R8, RZ, R18, R13 ;  /* 0x00000012ff087219 */ /* 0x000fe4000001160d */
[----:B------:R-:W-:Y:S01]  /*4810*/  @P2 SHF.R.U32.HI R9, RZ, R5, R2 ;  /* 0x00000005ff092219 */ /* 0x000fe20000011602 */
[----:B------:R-:W-:Y:S01]  /*4820*/  IMAD R0, R40, R0, RZ ;  /* 0x0000000028007224 */ /* 0x000fe200078e02ff */
[----:B------:R-:W-:Y:S02]  /*4830*/  SEL R8, R10, R8, !P0 ;  /* 0x000000080a087207 */ /* 0x000fe40004000000 */
[----:B------:R-:W-:Y:S01]  /*4840*/  SEL R2, R11, R12, !P4 ;  /* 0x0000000c0b027207 */ /* 0x000fe20006000000 */
[----:B------:R-:W-:Y:S01]  /*4850*/  IMAD R12, R40, R9, RZ ;  /* 0x00000009280c7224 */ /* 0x000fe200078e02ff */
[C---:B------:R-:W-:Y:S01]  /*4860*/  ISETP.GE.AND P0, PT, R8.reuse, R0, PT ;  /* 0x000000000800720c */ /* 0x040fe20003f06270 */
[----:B------:R-:W-:Y:S03]  /*4870*/  IMAD.HI.U32 R0, R8, R4, RZ ;  /* 0x0000000408007227 */ /* 0x000fe600078e00ff */
[----:B------:R-:W-:Y:S02]  /*4880*/  ISETP.GE.OR P0, PT, R2, R12, P0 ;  /* 0x0000000c0200720c */ /* 0x000fe40000706670 */
[-C--:B------:R-:W-:Y:S04]  /*4890*/  SHF.R.U32.HI R0, RZ, R5.reuse, R0 ;  /* 0x00000005ff007219 */ /* 0x080fe80000011600 */
[----:B------:R-:W-:Y:S05]  /*48a0*/  SEL R13, R8, R0, !P2 ;  /* 0x00000000080d7207 */ /* 0x000fea0005000000 */
[----:B------:R-:W-:Y:S02]  /*48b0*/  IMAD.MOV R12, RZ, RZ, -R13 ;  /* 0x000000ffff0c7224 */ /* 0x000fe400078e0a0d */
[----:B------:R-:W-:Y:S04]  /*48c0*/  @!P0 IMAD.HI.U32 R0, R2, R4, RZ ;  /* 0x0000000402008227 */ /* 0x000fe800078e00ff */
[----:B------:R-:W-:Y:S01]  /*48d0*/  IMAD R12, R40, R12, R8 ;  /* 0x0000000c280c7224 */ /* 0x000fe200078e0208 */
[----:B------:R-:W-:Y:S04]  /*48e0*/  @!P0 SHF.R.U32.HI R0, RZ, R5, R0 ;  /* 0x00000005ff008219 */ /* 0x000fe80000011600 */
[----:B------:R-:W-:Y:S04]  /*48f0*/  @!P0 SEL R0, R2, R0, !P2 ;  /* 0x0000000002008207 */ /* 0x000fe80005000000 */
[----:B------:R-:W-:Y:S01]  /*4900*/  @!P0 IADD3 R13, PT, PT, R13, -R0, RZ ;  /* 0x800000000d0d8210 */ /* 0x000fe20007ffe0ff */
[----:B------:R-:W-:Y:S01]  /*4910*/  @!P0 IMAD R0, R9, R12, R0 ;  /* 0x0000000c09008224 */ /* 0x000fe200078e0200 */
[----:B------:R-:W-:Y:S01]  /*4920*/  IADD3 R9, PT, PT, -R8, RZ, RZ ;  /* 0x000000ff08097210 */ /* 0x000fe20007ffe1ff */
[--C-:B------:R-:W-:Y:S02]  /*4930*/  IMAD.MOV R12, RZ, RZ, -R2.reuse ;  /* 0x000000ffff0c7224 */ /* 0x100fe400078e0a02 */
[----:B------:R-:W-:Y:S02]  /*4940*/  @!P0 IMAD R8, R13, R40, R2 ;  /* 0x000000280d088224 */ /* 0x000fe400078e0202 */
[----:B------:R-:W-:Y:S02]  /*4950*/  @!P0 IMAD.MOV.U32 R2, RZ, RZ, R0 ;  /* 0x000000ffff028224 */ /* 0x000fe400078e0000 */
[----:B------:R-:W-:Y:S02]  /*4960*/  IMAD R11, R3, R12, R11 ;  /* 0x0000000c030b7224 */ /* 0x000fe400078e020b */
[----:B------:R-:W-:Y:S02]  /*4970*/  IMAD R10, R6, R9, R10 ;  /* 0x00000009060a7224 */ /* 0x000fe400078e020a */
[----:B------:R-:W-:Y:S02]  /*4980*/  IMAD R11, R2, R3, R11 ;  /* 0x00000003020b7224 */ /* 0x000fe400078e020b */
[----:B------:R-:W-:Y:S02]  /*4990*/  IMAD R10, R8, R6, R10 ;  /* 0x00000006080a7224 */ /* 0x000fe400078e020a */
.L_x_87:
[----:B------:R-:W-:Y:S05]  /*49a0*/  BRA.U UP1, `(.L_x_88) ;  /* 0x0000000101107547 */ /* 0x000fea000b800000 */
[----:B------:R-:W-:Y:S04]  /*49b0*/  MOV R2, UR7 ;  /* 0x0000000700027c02 */ /* 0x000fe80008000f00 */
[----:B------:R-:W-:Y:S04]  /*49c0*/  SHF.L.U32 R2, R2, 0x1f, RZ ;  /* 0x0000001f02027819 */ /* 0x000fe800000006ff */
[----:B------:R-:W2:Y:S02]  /*49d0*/  SYNCS.PHASECHK.TRANS64.TRYWAIT P0, [UR6+0x78], R2 ;  /* 0x00007802ff0075a7 */ /* 0x000ea40008001106 */
[----:B--2---:R-:W-:Y:S05]  /*49e0*/  @!P0 BRA `(.L_x_89) ;  /* 0x0000003c00548947 */ /* 0x004fea0003800000 */
.L_x_88:
[----:B------:R-:W-:Y:S02]  /*49f0*/  R2UR UR11, R14 ;  /* 0x000000000e0b72ca */ /* 0x000fe400000e0000 */
[----:B------:R-:W-:Y:S02]  /*4a00*/  R2UR UR10, R15 ;  /* 0x000000000f0a72ca */ /* 0x000fe400000e0000 */
[----:B------:R-:W-:Y:S04]  /*4a10*/  ISETP.NE.U32.AND P2, PT, RZ, UR4, PT ;  /* 0x00000004ff007c0c */ /* 0x000fe8000bf45070 */
[----:B------:R-:W-:Y:S05]  /*4a20*/  ISETP.NE.AND.EX P2, PT, RZ, UR5, PT, P2 ;  /* 0x00000005ff007c0c */ /* 0x000fea000bf45320 */
[----:B------:R-:W-:Y:S02]  /*4a30*/  USHF.L.U32 UR11, UR11, 0x7, URZ ;  /* 0x000000070b0b7899 */ /* 0x000fe400080006ff */
[----:B------:R-:W-:Y:S01]  /*4a40*/  USHF.L.U32 UR10, UR10, 0x6, URZ ;  /* 0x000000060a0a7899 */ /* 0x000fe200080006ff */
[----:B------:R-:W-:Y:S11]  /*4a50*/  BRA.U !UP4, `(.L_x_90) ;  /* 0x000000010c347547 */ /* 0x000ff6000b800000 */
[----:B------:R-:W-:Y:S01]  /*4a60*/  UPLOP3.LUT UP0, UPT, UPT, UPT, UP3, 0x80, 0x8 ;  /* 0x000000000008789c */ /* 0x000fe20003f0f030 */
[----:B--2---:R-:W-:Y:S02]  /*4a70*/  HFMA2 R0, -RZ, RZ, 0, 5.9604644775390625e-08 ;  /* 0x00000001ff007431 */ /* 0x004fe400000001ff */
[----:B------:R-:W-:Y:S03]  /*4a80*/  IMAD.MOV.U32 R92, RZ, RZ, 0x1 ;  /* 0x00000001ff5c7424 */ /* 0x000fe600078e00ff */
[----:B------:R-:W-:Y:S05]  /*4a90*/  PLOP3.LUT P0, PT, PT, PT, UP0, 0x80, 0x8 ;  /* 0x000000000008781c */ /* 0x000fea0003f0f008 */
[----:B------:R-:W2:Y:S01]  /*4aa0*/  @UP0 LDCU.64 UR14, c[0x0][0x888] ;  /* 0x00011100ff0e07ac */ /* 0x000ea20008000a00 */
[----:B------:R-:W-:Y:S07]  /*4ab0*/  @UP0 UIMAD UR8, UR36, UR4, URZ ;  /* 0x00000004240802a4 */ /* 0x000fee000f8e02ff */
[----:B------:R-:W-:Y:S01]  /*4ac0*/  @!P0 PRMT R92, R0, 0x7610, R92 ;  /* 0x00007610005c8816 */ /* 0x000fe2000000005c */
[----:B--2---:R-:W-:Y:S03]  /*4ad0*/  @UP0 UIMAD.WIDE UR14, UR8, 0x4, UR14 ;  /* 0x00000004080e08a5 */ /* 0x004fe6000f8e020e */
[----:B------:R-:W2:Y:S03]  /*4ae0*/  @!UP0 LDCU UR8, c[0x0][0x880] ;  /* 0x00011000ff0887ac */ /* 0x000ea60008000800 */
[----:B------:R-:W-:Y:S01]  /*4af0*/  IMAD.U32 R8, RZ, RZ, UR14 ;  /* 0x0000000eff087e24 */ /* 0x000fe2000f8e00ff */
[----:B------:R-:W-:Y:S05]  /*4b00*/  MOV R9, UR15 ;  /* 0x0000000f00097c02 */ /* 0x000fea0008000f00 */
[----:B-----5:R4:W5:Y:S02]  /*4b10*/  @P0 LDG.E R49, desc[UR46][R8.64] ;  /* 0x0000002e08310981 */ /* 0x020964000c1e1900 */
[----:B--2-4-:R-:W-:Y:S07]  /*4b20*/  @!P0 IMAD.U32 R49, RZ, RZ, UR8 ;  /* 0x00000008ff318e24 */ /* 0x014fee000f8e00ff */
.L_x_90:
[----:B-----5:R-:W-:Y:S01]  /*4b30*/  @!P2 FSETP.EQ.AND P0, PT, R49, RZ, PT ;  /* 0x000000ff3100a20b */ /* 0x020fe20003f02000 */
[----:B------:R-:W-:Y:S01]  /*4b40*/  @!UPT UIADD3 URZ, UPT, UPT, URZ, URZ, URZ ;  /* 0x000000fffffff290 */ /* 0x000fe2000fffe0ff */
[----:B------:R-:W-:Y:S11]  /*4b50*/  @!P2 BRA `(.L_x_91) ;  /* 0x000000000014a947 */ /* 0x000ff60003800000 */
[----:B------:R-:W-:Y:S02]  /*4b60*/  LOP3.LUT P2, RZ, R92, 0xff, RZ, 0xc0, !PT ;  /* 0x000000ff5cff7812 */ /* 0x000fe4000784c0ff */
[----:B------:R-:W-:Y:S04]  /*4b70*/  PLOP3.LUT P0, PT, PT, PT, UP0, 0x80, 0x8 ;  /* 0x000000000008781c */ /* 0x000fe80003f0f008 */
[----:B------:R-:W-:Y:S07]  /*4b80*/  PLOP3.LUT P0, PT, P0, PT, PT, 0x8, 0x80 ;  /* 0x000000000080781c */ /* 0x000fee000070e170 */
[----:B------:R-:W-:Y:S11]  /*4b90*/  @P2 FSETP.EQ.AND P0, PT, R49, RZ, PT ;  /* 0x000000ff3100220b */ /* 0x000ff60003f02000 */
[----:B------:R-:W-:Y:S02]  /*4ba0*/  @!UPT UIADD3 URZ, UPT, UPT, URZ, URZ, URZ ;  /* 0x000000fffffff290 */ /* 0x000fe4000fffe0ff */
.L_x_91:
[----:B------:R-:W-:Y:S01]  /*4bb0*/  ULEA UR15, UR13, UR6, 0x3 ;  /* 0x000000060d0f7291 */ /* 0x000fe2000f8e18ff */
[----:B------:R-:W-:Y:S02]  /*4bc0*/  SHF.L.U32 R9, R29, 0x1f, RZ ;  /* 0x0000001f1d097819 */ /* 0x000fe400000006ff */
[----:B------:R-:W-:Y:S04]  /*4bd0*/  ELECT P4, URZ, PT ;  /* 0x0000000000ff782f */ /* 0x000fe80003880000 */
[----:B------:R-:W-:Y:S02]  /*4be0*/  PLOP3.LUT P4, PT, P0, P4, PT, 0xf2, 0x2f ;  /* 0x00000000002f781c */ /* 0x000fe40000789e72 */
[----:B------:R-:W4:Y:S11]  /*4bf0*/  SYNCS.PHASECHK.TRANS64.TRYWAIT P2, [UR15+0x58], R9 ;  /* 0x00005809ff0075a7 */ /* 0x000f36000804110f */
[----:B-1----:R-:W-:Y:S05]  /*4c00*/  @!P4 IADD3 R8, P0, PT, R30, 0x580, RZ ;  /* 0x000005801e08c810 */ /* 0x002fea0007f1e0ff */
[----:B--2---:R-:W-:Y:S01]  /*4c10*/  @!P4 IMAD.X R2, RZ, RZ, R31, P0 ;  /* 0x000000ffff02c224 */ /* 0x004fe200000e061f */
[----:B----4-:R-:W-:Y:S07]  /*4c20*/  @!P2 BRA `(.L_x_92) ;  /* 0x0000003800dca947 */ /* 0x010fee0003800000 */
.L_x_166:
[----:B------:R-:W2:Y:S01]  /*4c30*/  LDC.64 R12, c[0x0][0xb18] ;  /* 0x0002c600ff0c7b82 */ /* 0x000ea20000000a00 */
[----:B------:R-:W-:Y:S01]  /*4c40*/  @!P4 R2UR UR8, R2 ;  /* 0x000000000208c2ca */ /* 0x000fe200000e0000 */
[----:B------:R-:W-:Y:S01]  /*4c50*/  VOTEU.ALL UP2, P4 ;  /* 0x0000000000ff7886 */ /* 0x000fe20002040000 */
[----:B------:R-:W-:Y:S01]  /*4c60*/  @!P4 R2UR UR9, R8 ;  /* 0x000000000809c2ca */ /* 0x000fe200000e0000 */
[----:B------:R-:W-:Y:S01]  /*4c70*/  VOTEU.ALL UP1, P4 ;  /* 0x0000000000ff7886 */ /* 0x000fe20002020000 */
[----:B-1----:R-:W-:Y:S03]  /*4c80*/  @!P4 IMAD.MOV.U32 R0, RZ, RZ, 0x2000 ;  /* 0x00002000ff00c424 */ /* 0x002fe600078e00ff */
[----:B------:R-:W1:Y:S01]  /*4c90*/  @!P1 LDC R2, c[0x0][0xb0c] ;  /* 0x0002c300ff029b82 */ /* 0x000e620000000800 */
[----:B------:R-:W-:Y:S01]  /*4ca0*/  UMOV UR20, 0x0 ;  /* 0x0000000000147882 */ /* 0x000fe20000000000 */
[----:B------:R-:W-:Y:S01]  /*4cb0*/  UMOV UR21, 0x10000000 ;  /* 0x1000000000157882 */ /* 0x000fe20000000000 */
[----:B------:R-:W-:Y:S01]  /*4cc0*/  UMOV UR12, UR36 ;  /* 0x00000024000c7c82 */ /* 0x000fe20008000000 */
[----:B------:R-:W-:Y:S01]  /*4cd0*/  UIADD3 UR14, UPT, UPT, UR13, 0x1, URZ ;  /* 0x000000010d0e7890 */ /* 0x000fe2000fffe0ff */
[----:B------:R-:W-:Y:S01]  /*4ce0*/  @P3 SHF.R.U32.HI R26, RZ, 0x10, R21 ;  /* 0x00000010ff1a3819 */ /* 0x000fe20000011615 */
[----:B------:R-:W-:Y:S02]  /*4cf0*/  VIADD R28, R28, 0x1 ;  /* 0x000000011c1c7836 */ /* 0x000fe40000000000 */
[----:B------:R-:W-:Y:S01]  /*4d00*/  IMAD.U32 R9, RZ, RZ, UR8 ;  /* 0x00000008ff097e24 */ /* 0x000fe2000f8e00ff */
[----:B------:R-:W-:Y:S01]  /*4d10*/  @!UP2 ULEA UR8, UR13, UR6, 0xd ;  /* 0x000000060d08a291 */ /* 0x000fe2000f8e68ff */
[----:B------:R-:W-:Y:S01]  /*4d20*/  IMAD.U32 R8, RZ, RZ, UR9 ;  /* 0x00000009ff087e24 */ /* 0x000fe2000f8e00ff */
[----:B------:R-:W-:Y:S02]  /*4d30*/  UIADD3 UR9, UPT, UPT, UR15, 0x40, URZ ;  /* 0x000000400f097890 */ /* 0x000fe4000fffe0ff */
[----:B------:R-:W-:Y:S01]  /*4d40*/  @!P4 R2UR UR19, R9 ;  /* 0x000000000913c2ca */ /* 0x000fe200000e0000 */
[----:B------:R-:W-:Y:S01]  /*4d50*/  @!UP2 UIADD3 UR8, UPT, UPT, UR8, 0x200, URZ ;  /* 0x000002000808a890 */ /* 0x000fe2000fffe0ff */
[----:B------:R-:W-:Y:S01]  /*4d60*/  @!P4 R2UR UR18, R8 ;  /* 0x000000000812c2ca */ /* 0x000fe200000e0000 */
[----:B------:R-:W-:Y:S01]  /*4d70*/  UISETP.NE.AND UP5, UPT, UR14, 0x3, UPT ;  /* 0x000000030e00788c */ /* 0x000fe2000bfa5270 */
[----:B------:R-:W4:Y:S01]  /*4d80*/  LDC.64 R8, c[0x0][0xb10] ;  /* 0x0002c400ff087b82 */ /* 0x000f220000000a00 */
[----:B------:R-:W-:Y:S02]  /*4d90*/  UPRMT UR16, UR37, 0x654, UR9 ;  /* 0x0000065425107896 */ /* 0x000fe40008000009 */
[----:B------:R-:W-:Y:S02]  /*4da0*/  USEL UR17, URZ, 0x1, UP5 ;  /* 0x00000001ff117887 */ /* 0x000fe4000a800000 */
[----:B------:R-:W-:Y:S04]  /*4db0*/  USEL UR14, UR14, URZ, UP5 ;  /* 0x000000ff0e0e7287 */ /* 0x000fe8000a800000 */
[----:B------:R-:W-:Y:S01]  /*4dc0*/  ULEA UR13, UR14, UR6, 0x3 ;  /* 0x000000060e0d7291 */ /* 0x000fe2000f8e18ff */
[----:B------:R-:W-:Y:S01]  /*4dd0*/  LOP3.LUT R29, R29, UR17, RZ, 0x3c, !PT ;  /* 0x000000111d1d7c12 */ /* 0x000fe2000f8e3cff */
[----:B------:R1:W-:Y:S01]  /*4de0*/  @!UP1 UTMALDG.3D [UR8], [UR18], desc[UR20] ;  /* 0x00001408120095b4 */ /* 0x0003e20008011000 */
[----:B------:R5:W-:Y:S02]  /*4df0*/  @!P4 SYNCS.ARRIVE.TRANS64.RED.A0TR RZ, [UR15+0x40], R0 ;  /* 0x00004000ffffc9a7 */ /* 0x000be4000830040f */
[----:B------:R-:W-:Y:S01]  /*4e00*/  SHF.L.U32 R14, R29, 0x1f, RZ ;  /* 0x0000001f1d0e7819 */ /* 0x000fe200000006ff */
[C---:B----4-:R-:W-:Y:S01]  /*4e10*/  @!P1 IMAD.HI.U32 R8, R11.reuse, R8, RZ ;  /* 0x000000080b089227 */ /* 0x050fe200078e00ff */
[----:B--2---:R-:W-:Y:S02]  /*4e20*/  @!P1 ISETP.NE.AND P0, PT, R12, 0x1, PT ;  /* 0x000000010c00980c */ /* 0x004fe40003f05270 */
[----:B-1----:R-:W-:Y:S01]  /*4e30*/  @!P1 ISETP.NE.AND P2, PT, R2, 0x1, PT ;  /* 0x000000010200980c */ /* 0x002fe20003f45270 */
[----:B------:R-:W-:Y:S01]  /*4e40*/  SYNCS.ARRIVE.TRANS64.RED.A1T0 RZ, [UR16], RZ ;  /* 0x000000ffffff79a7 */ /* 0x000fe20008100410 */
[C---:B------:R-:W-:Y:S01]  /*4e50*/  @!P1 IMAD.HI.U32 R13, R10.reuse, R13, RZ ;  /* 0x0000000d0a0d9227 */ /* 0x040fe200078e00ff */
[----:B------:R-:W-:Y:S04]  /*4e60*/  @!P1 SHF.R.U32.HI R8, RZ, R9, R8 ;  /* 0x00000009ff089219 */ /* 0x000fe80000011608 */
[----:B------:R-:W-:Y:S01]  /*4e70*/  @!P1 SEL R8, R11, R8, !P2 ;  /* 0x000000080b089207 */ /* 0x000fe20005000000 */
[----:B------:R-:W1:Y:S01]  /*4e80*/  SYNCS.PHASECHK.TRANS64.TRYWAIT P5, [UR13+0x58], R14 ;  /* 0x0000580eff0075a7 */ /* 0x000e6200080a110d */
[----:B-----5:R-:W2:Y:S02]  /*4e90*/  @!P1 LDC R0, c[0x0][0xb20] ;  /* 0x0002c800ff009b82 */ /* 0x020ea40000000800 */
[----:B--2---:R-:W-:Y:S04]  /*4ea0*/  @!P1 SHF.R.U32.HI R0, RZ, R0, R13 ;  /* 0x00000000ff009219 */ /* 0x004fe8000001160d */
[----:B------:R-:W-:Y:S05]  /*4eb0*/  @!P1 SEL R9, R10, R0, !P0 ;  /* 0x000000000a099207 */ /* 0x000fea0004000000 */
[----:B------:R-:W-:Y:S02]  /*4ec0*/  @!P1 IMAD.IADD R0, R9, 0x1, -R8 ;  /* 0x0000000109009824 */ /* 0x000fe400078e0a08 */
[----:B------:R-:W-:Y:S02]  /*4ed0*/  @!P1 IMAD.IADD R8, R8, 0x1, -R9 ;  /* 0x0000000108089824 */ /* 0x000fe400078e0a09 */
[----:B------:R-:W-:Y:S02]  /*4ee0*/  @!P1 IMAD R11, R0, R2, R11 ;  /* 0x00000002000b9224 */ /* 0x000fe400078e020b */
[----:B------:R-:W-:Y:S01]  /*4ef0*/  @!P1 IMAD R10, R8, R12, R10 ;  /* 0x0000000c080a9224 */ /* 0x000fe200078e020a */
[----:B-1----:R-:W-:Y:S06]  /*4f00*/  @!P5 BRA `(.L_x_93) ;  /* 0x00000038003cd947 */ /* 0x002fec0003800000 */
.L_x_168:
[----:B------:R-:W-:Y:S01]  /*4f10*/  @!P4 IADD3 R2, P0, PT, R30, 0x580, RZ ;  /* 0x000005801e02c810 */ /* 0x000fe20007f1e0ff */
[----:B------:R-:W-:Y:S01]  /*4f20*/  UMOV UR18, 0x0 ;  /* 0x0000000000127882 */ /* 0x000fe20000000000 */
[----:B------:R-:W-:Y:S01]  /*4f30*/  UMOV UR19, 0x10000000 ;  /* 0x1000000000137882 */ /* 0x000fe20000000000 */
[----:B------:R-:W-:Y:S01]  /*4f40*/  VOTEU.ALL UP1, P4 ;  /* 0x0000000000ff7886 */ /* 0x000fe20002020000 */
[----:B------:R-:W-:Y:S01]  /*4f50*/  @!P4 R2UR UR9, R2 ;  /* 0x000000000209c2ca */ /* 0x000fe200000e0000 */
[----:B-1----:R-:W-:Y:S01]  /*4f60*/  @!P4 IMAD.X R0, RZ, RZ, R31, P0 ;  /* 0x000000ffff00c224 */ /* 0x002fe200000e061f */
[----:B------:R-:W-:Y:S01]  /*4f70*/  UMOV UR12, UR36 ;  /* 0x00000024000c7c82 */ /* 0x000fe20008000000 */
[----:B------:R-:W-:Y:S01]  /*4f80*/  @P3 R2UR UR36, R26 ;  /* 0x000000001a2432ca */ /* 0x000fe200000e0000 */
[----:B------:R-:W-:Y:S01]  /*4f90*/  @!UP1 ULEA UR15, UR14, UR6, 0xd ;  /* 0x000000060e0f9291 */ /* 0x000fe2000f8e68ff */
[----:B------:R-:W-:Y:S01]  /*4fa0*/  ISETP.NE.AND P0, PT, R28, 0x2, PT ;  /* 0x000000021c00780c */ /* 0x000fe20003f05270 */
[----:B------:R-:W-:Y:S01]  /*4fb0*/  @!UP1 UIADD3 UR10, UPT, UPT, UR10, 0x20, URZ ;  /* 0x000000200a0a9890 */ /* 0x000fe2000fffe0ff */
[----:B------:R-:W-:Y:S01]  /*4fc0*/  @!P4 R2UR UR8, R0 ;  /* 0x000000000008c2ca */ /* 0x000fe200000e0000 */
[----:B------:R-:W-:Y:S01]  /*4fd0*/  IMAD.IADD R15, R10, 0x1, R90 ;  /* 0x000000010a0f7824 */ /* 0x000fe200078e025a */
[----:B------:R-:W-:Y:S01]  /*4fe0*/  SEL R0, RZ, 0x1, P0 ;  /* 0x00000001ff007807 */ /* 0x000fe20000000000 */
[----:B------:R-:W-:Y:S01]  /*4ff0*/  IMAD.IADD R14, R11, 0x1, R91 ;  /* 0x000000010b0e7824 */ /* 0x000fe200078e025b */
[----:B------:R-:W-:Y:S02]  /*5000*/  SEL R28, R28, RZ, P0 ;  /* 0x000000ff1c1c7207 */ /* 0x000fe40000000000 */
[----:B------:R-:W-:Y:S01]  /*5010*/  IMAD.U32 R8, RZ, RZ, UR9 ;  /* 0x00000009ff087e24 */ /* 0x000fe2000f8e00ff */
[----:B------:R-:W-:Y:S01]  /*5020*/  UIADD3 UR9, UPT, UPT, UR13, 0x40, URZ ;  /* 0x000000400d097890 */ /* 0x000fe2000fffe0ff */
[----:B------:R-:W-:Y:S03]  /*5030*/  LOP3.LUT R27, R27, R0, RZ, 0x3c, !PT ;  /* 0x000000001b1b7212 */ /* 0x000fe600078e3cff */
[----:B------:R-:W-:Y:S02]  /*5040*/  @!P4 R2UR UR16, R8 ;  /* 0x000000000810c2ca */ /* 0x000fe400000e0000 */
[----:B------:R-:W-:Y:S01]  /*5050*/  IMAD.U32 R9, RZ, RZ, UR8 ;  /* 0x00000008ff097e24 */ /* 0x000fe2000f8e00ff */
[----:B------:R-:W-:Y:S01]  /*5060*/  @!UP1 UIADD3 UR8, UPT, UPT, UR15, 0x200, URZ ;  /* 0x000002000f089890 */ /* 0x000fe2000fffe0ff */
[----:B------:R-:W-:Y:S01]  /*5070*/  VOTEU.ALL UP1, P4 ;  /* 0x0000000000ff7886 */ /* 0x000fe20002020000 */
[----:B------:R-:W-:Y:S02]  /*5080*/  UPRMT UR15, UR37, 0x654, UR9 ;  /* 0x00000654250f7896 */ /* 0x000fe40008000009 */
[----:B------:R-:W-:Y:S11]  /*5090*/  @!P4 R2UR UR17, R9 ;  /* 0x000000000911c2ca */ /* 0x000ff600000e0000 */
[----:B------:R-:W-:Y:S02]  /*50a0*/  @!UPT UIADD3 URZ, UPT, UPT, URZ, URZ, URZ ;  /* 0x000000fffffff290 */ /* 0x000fe4000fffe0ff */
[----:B------:R2:W-:Y:S01]  /*50b0*/  @!UP1 UTMALDG.3D [UR8], [UR16], desc[UR18] ;  /* 0x00001208100095b4 */ /* 0x0005e20008011000 */
[----:B------:R2:W-:Y:S01]  /*50c0*/  @!P4 SYNCS.ARRIVE.TRANS64.RED.A0TR RZ, [UR13+0x40], R25 ;  /* 0x00004019ffffc9a7 */ /* 0x0005e2000830040d */
[----:B------:R-:W-:Y:S04]  /*50d0*/  UIADD3 UR13, UPT, UPT, UR14, 0x1, URZ ;  /* 0x000000010e0d7890 */ /* 0x000fe8000fffe0ff */
[----:B------:R-:W-:Y:S04]  /*50e0*/  UISETP.NE.AND UP1, UPT, UR13, 0x3, UPT ;  /* 0x000000030d00788c */ /* 0x000fe8000bf25270 */
[----:B------:R-:W-:Y:S02]  /*50f0*/  USEL UR14, URZ, 0x1, UP1 ;  /* 0x00000001ff0e7887 */ /* 0x000fe40008800000 */
[----:B------:R-:W-:Y:S02]  /*5100*/  USEL UR13, UR13, URZ, UP1 ;  /* 0x000000ff0d0d7287 */ /* 0x000fe40008800000 */
[----:B------:R-:W-:Y:S02]  /*5110*/  UPLOP3.LUT UP1, UPT, UPT, UPT, UPT, 0x80, 0x8 ;  /* 0x000000000008789c */ /* 0x000fe40003f2f070 */
[----:B------:R-:W-:Y:S01]  /*5120*/  LOP3.LUT R29, R29, UR14, RZ, 0x3c, !PT ;  /* 0x0000000e1d1d7c12 */ /* 0x000fe2000f8e3cff */
[----:B------:R-:W-:Y:S01]  /*5130*/  SYNCS.ARRIVE.TRANS64.RED.A1T0 RZ, [UR15], RZ ;  /* 0x000000ffffff79a7 */ /* 0x000fe2000810040f */
[----:B------:R-:W-:Y:S07]  /*5140*/  @P3 BRA `(.L_x_94) ;  /* 0xfffffff4001c3947 */ /* 0x000fee000383ffff */
[----:B------:R-:W-:Y:S01]  /*5150*/  UIADD3 UR6, UPT, UPT, UR6, 0x58, URZ ;  /* 0x0000005806067890 */ /* 0x000fe2000fffe0ff */
[----:B------:R-:W-:-:S03]  /*5160*/  SHF.L.U32 R2, R29, 0x1f, RZ ;  /* 0x0000001f1d027819 */ /* 0x000fc600000006ff */
[----:B------:R-:W-:-:S09]  /*5170*/  ULEA UR4, UR13, UR6, 0x3 ;  /* 0x000000060d047291 */ /* 0x000fd2000f8e18ff */
[----:B------:R-:W1:Y:S02]  /*5180*/  SYNCS.PHASECHK.TRANS64.TRYWAIT P0, [UR4], R2 ;  /* 0x00000002ff0075a7 */ /* 0x000e640008001104 */
[----:B-1----:R-:W-:Y:S05]  /*5190*/  @!P0 BRA `(.L_x_95) ;  /* 0x0000003400b08947 */ /* 0x002fea0003800000 */
.L_x_170:
        /* <DEDUP_REMOVED lines=9> */
.L_x_172:
[----:B------:R-:W-:-:S04]  /*5230*/  UIADD3 UR5, UPT, UPT, UR5, 0x1, URZ ;  /* 0x0000000105057890 */ /* 0x000fc8000fffe0ff */
[----:B------:R-:W-:-:S04]  /*5240*/  UISETP.NE.AND UP0, UPT, UR5, 0x3, UPT ;  /* 0x000000030500788c */ /* 0x000fc8000bf05270 */
[----:B------:R-:W-:Y:S02]  /*5250*/  USEL UR4, URZ, 0x1, UP0 ;  /* 0x00000001ff047887 */ /* 0x000fe40008000000 */
[----:B------:R-:W-:-:S04]  /*5260*/  USEL UR5, UR5, URZ, UP0 ;  /* 0x000000ff05057287 */ /* 0x000fc80008000000 */
[----:B------:R-:W-:Y:S01]  /*5270*/  ULEA UR5, UR5, UR6, 0x3 ;  /* 0x0000000605057291 */ /* 0x000fe2000f8e18ff */
[----:B-1----:R-:W-:-:S04]  /*5280*/  LOP3.LUT R2, R29, UR4, RZ, 0x3c, !PT ;  /* 0x000000041d027c12 */ /* 0x002fc8000f8e3cff */
[----:B------:R-:W-:Y:S01]  /*5290*/  SHF.L.U32 R2, R2, 0x1f, RZ ;  /* 0x0000001f02027819 */ /* 0x000fe200000006ff */
[----:B------:R-:W-:-:S07]  /*52a0*/  IMAD.U32 R0, RZ, RZ, UR5 ;  /* 0x00000005ff007e24 */ /* 0x000fce000f8e00ff */
.L_x_97:
[----:B-1----:R1:W4:Y:S02]  /*52b0*/  SYNCS.PHASECHK.TRANS64.TRYWAIT P0, [R0+URZ], R2 ;  /* 0x00000002000075a7 */ /* 0x00232400080011ff */
[----:B----4-:R-:W-:Y:S05]  /*52c0*/  @!P0 NANOSLEEP.SYNCS 0x989680 ;  /* 0x009896800000895d */ /* 0x010fea0003900000 */
[----:B------:R-:W4:Y:S02]  /*52d0*/  @!P0 SYNCS.PHASECHK.TRANS64 P0, [R0+URZ], R2 ;  /* 0x00000002000085a7 */ /* 0x000f2400080010ff */
[----:B--2-4-:R-:W-:Y:S05]  /*52e0*/  @P0 EXIT ;  /* 0x000000000000094d */ /* 0x014fea0003800000 */
[----:B------:R-:W-:Y:S05]  /*52f0*/  BRA `(.L_x_97) ;  /* 0xfffffffc00ec7947 */ /* 0x000fea000383ffff */
.L_x_85:
[----:B------:R-:W-:-:S06]  /*5300*/  UISETP.GE.AND UP1, UPT, UR10, 0x4, UPT ;  /* 0x000000040a00788c */ /* 0x000fcc000bf26270 */
[----:B------:R-:W-:-:S13]  /*5310*/  PLOP3.LUT P0, PT, PT, PT, UP1, 0x80, 0x8 ;  /* 0x000000000008781c */ /* 0x000fda0003f0f018 */
[----:B------:R-:W-:Y:S05]  /*5320*/  @!P0 EXIT ;  /* 0x000000000000894d */ /* 0x000fea0003800000 */
[----:B------:R-:W-:Y:S01]  /*5330*/  BAR.SYNC.DEFER_BLOCKING 0x6, 0xa0 ;  /* 0x0182800000007b1d */ /* 0x000fe20000010000 */
[C---:B------:R-:W-:Y:S01]  /*5340*/  IMAD.SHL.U32 R2, R97.reuse, 0x20, RZ ;  /* 0x0000002061027824 */ /* 0x040fe200078e00ff */
[C---:B------:R-:W-:Y:S01]  /*5350*/  LOP3.LUT R98, R97.reuse, 0x2, RZ, 0xc0, !PT ;  /* 0x0000000261627812 */ /* 0x040fe200078ec0ff */
[C---:B------:R-:W-:Y:S01]  /*5360*/  IMAD.SHL.U32 R103, R97.reuse, 0x4, RZ ;  /* 0x0000000461677824 */ /* 0x040fe200078e00ff */
[C---:B------:R-:W-:Y:S01]  /*5370*/  LOP3.LUT R104, R97.reuse, 0x60, RZ, 0xc0, !PT ;  /* 0x0000006061687812 */ /* 0x040fe200078ec0ff */
[C---:B------:R-:W-:Y:S01]  /*5380*/  IMAD.U32 R46, R97.reuse, 0x10000, RZ ;  /* 0x00010000612e7824 */ /* 0x040fe200078e00ff */
[----:B------:R-:W-:Y:S02]  /*5390*/  UMOV UR48, 0x400 ;  /* 0x0000040000307882 */ /* 0x000fe40000000000 */
[----:B------:R-:W1:Y:S01]  /*53a0*/  LDC R95, c[0x0][0x370] ;  /* 0x0000dc00ff5f7b82 */ /* 0x000e620000000800 */
[----:B------:R-:W-:Y:S01]  /*53b0*/  ULEA UR48, UR37, UR48, 0x18 ;  /* 0x0000003025307291 */ /* 0x000fe2000f8ec0ff */
[----:B------:R-:W-:Y:S01]  /*53c0*/  LOP3.LUT R3, R2, 0xc0, RZ, 0xc0, !PT ;  /* 0x000000c002037812 */ /* 0x000fe200078ec0ff */
[----:B------:R-:W-:Y:S01]  /*53d0*/  IMAD.MOV.U32 R45, RZ, RZ, RZ ;  /* 0x000000ffff2d7224 */ /* 0x000fe200078e00ff */
[----:B------:R-:W-:Y:S01]  /*53e0*/  LOP3.LUT R97, R97, 0x4, RZ, 0xc0, !PT ;  /* 0x0000000461617812 */ /* 0x000fe200078ec0ff */
[----:B------:R-:W-:Y:S01]  /*53f0*/  UIADD3 UR52, UPT, UPT, UR48, 0x200, URZ ;  /* 0x0000020030347890 */ /* 0x000fe2000fffe0ff */
[----:B------:R-:W-:-:S02]  /*5400*/  LOP3.LUT R103, R3, 0x18, R103, 0xf8, !PT ;  /* 0x0000001803677812 */ /* 0x000fc400078ef867 */
[----:B------:R-:W-:Y:S01]  /*5410*/  CS2R R100, SRZ ;  /* 0x0000000000647805 */ /* 0x000fe2000001ff00 */
[----:B------:R-:W2:Y:S01]  /*5420*/  LDC R42, c[0x0][0xb0c] ;  /* 0x0002c300ff2a7b82 */ /* 0x000ea20000000800 */
[----:B------:R-:W-:Y:S01]  /*5430*/  LOP3.LUT R46, R46, 0x600000, RZ, 0xc0, !PT ;  /* 0x006000002e2e7812 */ /* 0x000fe200078ec0ff */
[----:B------:R-:W-:Y:S01]  /*5440*/  IMAD.MOV.U32 R108, RZ, RZ, RZ ;  /* 0x000000ffff6c7224 */ /* 0x000fe200078e00ff */
[----:B------:R-:W-:Y:S01]  /*5450*/  IADD3 R102, PT, PT, -R97, 0x2, RZ ;  /* 0x0000000261667810 */ /* 0x000fe20007ffe1ff */
[----:B------:R-:W-:Y:S01]  /*5460*/  IMAD.MOV R98, RZ, RZ, -R98 ;  /* 0x000000ffff627224 */ /* 0x000fe200078e0a62 */
[----:B------:R-:W-:Y:S01]  /*5470*/  LOP3.LUT R103, R103, 0xf20, R2, 0xf8, !PT ;  /* 0x00000f2067677812 */ /* 0x000fe200078ef802 */
[----:B------:R-:W-:Y:S01]  /*5480*/  IMAD.MOV R97, RZ, RZ, -R97 ;  /* 0x000000ffff617224 */ /* 0x000fe200078e0a61 */
[----:B------:R-:W3:Y:S01]  /*5490*/  LDCU.64 UR54, c[0x0][0x348] ;  /* 0x00006900ff3677ac */ /* 0x000ee20008000a00 */
[----:B------:R-:W4:Y:S01]  /*54a0*/  LDC R93, c[0x0][0xb20] ;  /* 0x0002c800ff5d7b82 */ /* 0x000f220000000800 */
[----:B------:R-:W3:Y:S01]  /*54b0*/  LDS R0, [UR48+0x130] ;  /* 0x00013030ff007984 */ /* 0x000ee20008000800 */
[----:B------:R-:W-:Y:S01]  /*54c0*/  IMAD.SHL.U32 R102, R102, 0x10, RZ ;  /* 0x0000001066667824 */ /* 0x000fe200078e00ff */
[----:B------:R-:W-:Y:S01]  /*54d0*/  LEA R103, R103, UR52, 0x1 ;  /* 0x0000003467677c11 */ /* 0x000fe2000f8e08ff */
[----:B------:R-:W-:Y:S01]  /*54e0*/  UMOV UR51, 0x1 ;  /* 0x0000000100337882 */ /* 0x000fe20000000000 */
[----:B------:R-:W-:Y:S01]  /*54f0*/  UMOV UR56, URZ ;  /* 0x000000ff00387c82 */ /* 0x000fe20008000000 */
[----:B------:R-:W1:Y:S02]  /*5500*/  LDCU.64 UR38, c[0x0][0x888] ;  /* 0x00011100ff2677ac */ /* 0x000e640008000a00 */
[----:B------:R-:W1:Y:S01]  /*5510*/  LDC R41, c[0x0][0xb30] ;  /* 0x0002cc00ff297b82 */ /* 0x000e620000000800 */
[----:B------:R-:W1:Y:S01]  /*5520*/  LDCU.64 UR44, c[0x0][0x890] ;  /* 0x00011200ff2c77ac */ /* 0x000e620008000a00 */
[----:B------:R-:W-:Y:S01]  /*5530*/  UMOV UR50, URZ ;  /* 0x000000ff00327c82 */ /* 0x000fe20008000000 */
[----:B------:R-:W-:-:S05]  /*5540*/  UMOV UR49, URZ ;  /* 0x000000ff00317c82 */ /* 0x000fca0008000000 */
[----:B------:R-:W1:Y:S08]  /*5550*/  LDC.64 R88, c[0x0][0xb10] ;  /* 0x0002c400ff587b82 */ /* 0x000e700000000a00 */
[----:B------:R-:W1:Y:S08]  /*5560*/  LDC.64 R38, c[0x0][0xb18] ;  /* 0x0002c600ff267b82 */ /* 0x000e700000000a00 */
[----:B------:R-:W1:Y:S08]  /*5570*/  LDC.64 R36, c[0x0][0xb28] ;  /* 0x0002ca00ff247b82 */ /* 0x000e700000000a00 */
[----:B------:R-:W1:Y:S01]  /*5580*/  LDC.64 R86, c[0x0][0x8b0] ;  /* 0x00022c00ff567b82 */ /* 0x000e620000000a00 */
[----:B---3--:R-:W-:-:S07]  /*5590*/  IMAD.IADD R46, R0, 0x1, R46 ;  /* 0x00000001002e7824 */ /* 0x008fce00078e022e */
[----:B------:R-:W3:Y:S08]  /*55a0*/  LDC.64 R84, c[0x0][0x8a8] ;  /* 0x00022a00ff547b82 */ /* 0x000ef00000000a00 */
[----:B--2-4-:R-:W1:Y:S02]  /*55b0*/  LDC R94, c[0x0][0x374] ;  /* 0x0000dd00ff5e7b82 */ /* 0x014e640000000800 */
.L_x_128:
[----:B------:R-:W-:Y:S02]  /*55c0*/  LEA R0, R108, UR48, 0x3 ;  /* 0x000000306c007c11 */ /* 0x000fe4000f8e18ff */
[----:B------:R-:W-:Y:S02]  /*55d0*/  SHF.L.U32 R2, R100, 0x1f, RZ ;  /* 0x0000001f64027819 */ /* 0x000fe400000006ff */
[----:B------:R-:W-:Y:S02]  /*55e0*/  LEA R16, R108, UR48, 0x4 ;  /* 0x000000306c107c11 */ /* 0x000fe4000f8e20ff */
[----:B------:R-:W2:Y:S02]  /*55f0*/  SYNCS.PHASECHK.TRANS64.TRYWAIT P0, [R0+URZ+0x80], R2 ;  /* 0x00008002000075a7 */ /* 0x000ea400080011ff */
[----:B--2---:R-:W-:Y:S05]  /*5600*/  @!P0 BRA `(.L_x_98) ;  /* 0x0000003000c48947 */ /* 0x004fea0003800000 */
.L_x_173:
[----:B------:R-:W4:Y:S01]  /*5610*/  LDC.64 R10, c[0x0][0xb10] ;  /* 0x0002c400ff0a7b82 */ /* 0x000f220000000a00 */
[----:B------:R-:W3:Y:S01]  /*5620*/  LDS.128 R16, [R16+0x110] ;  /* 0x0001100010107984 */ /* 0x000ee20000000c00 */
[----:B-1----:R-:W-:Y:S01]  /*5630*/  ISETP.NE.AND P1, PT, R41, 0x1, PT ;  /* 0x000000012900780c */ /* 0x002fe20003f25270 */
[----:B--2---:R-:W-:Y:S01]  /*5640*/  VIADD R0, R0, 0x90 ;  /* 0x0000009000007836 */ /* 0x004fe20000000000 */
[----:B------:R-:W-:Y:S04]  /*5650*/  ISETP.GE.AND P0, PT, R40, 0x1, PT ;  /* 0x000000012800780c */ /* 0x000fe80003f06270 */
[----:B------:R-:W1:Y:S01]  /*5660*/  LDC.64 R8, c[0x0][0xb18] ;  /* 0x0002c600ff087b82 */ /* 0x000e620000000a00 */
[----:B------:R-:W-:Y:S01]  /*5670*/  PRMT R0, RZ, 0x654, R0 ;  /* 0x00000654ff007816 */ /* 0x000fe20000000000 */
[----:B------:R-:W-:Y:S01]  /*5680*/  @!PT LDS RZ, [RZ] ;  /* 0x00000000fffff984 */ /* 0x000fe20000000800 */
[----:B------:R-:W-:Y:S01]  /*5690*/  @!PT LDS RZ, [RZ] ;  /* 0x00000000fffff984 */ /* 0x000fe20000000800 */
[----:B------:R-:W-:Y:S01]  /*56a0*/  @!PT LDS RZ, [RZ] ;  /* 0x00000000fffff984 */ /* 0x000fe20000000800 */
[----:B------:R-:W-:Y:S01]  /*56b0*/  @!PT LDS RZ, [RZ] ;  /* 0x00000000fffff984 */ /* 0x000fe20000000800 */
[----:B------:R2:W-:Y:S06]  /*56c0*/  MEMBAR.ALL.CTA ;  /* 0x0000000000007992 */ /* 0x0005ec0000008000 */
[----:B--2---:R-:W2:Y:S01]  /*56d0*/  FENCE.VIEW.ASYNC.S ;  /* 0x00000000000073c6 */ /* 0x004ea20000000000 */
[----:B------:R-:W1:Y:S08]  /*56e0*/  @!P1 LDC R12, c[0x0][0xb20] ;  /* 0x0002c800ff0c9b82 */ /* 0x000e700000000800 */
[----:B------:R-:W1:Y:S01]  /*56f0*/  @!P1 LDC R7, c[0x0][0xb0c] ;  /* 0x0002c300ff079b82 */ /* 0x000e620000000800 */
[----:B--2---:R2:W-:Y:S01]  /*5700*/  SYNCS.ARRIVE.TRANS64.RED.A1T0 RZ, [R0+URZ], RZ ;  /* 0x000000ff00ff79a7 */ /* 0x0045e200081004ff */
[----:B---3--:R-:W-:Y:S04]  /*5710*/  LOP3.LUT P4, RZ, R18, 0x1, RZ, 0xc0, !PT ;  /* 0x0000000112ff7812 */ /* 0x008fe8000788c0ff */
[----:B------:R-:W-:Y:S09]  /*5720*/  P2R R105, PR, RZ, 0x10 ;  /* 0x00000010ff697803 */ /* 0x000ff20000000000 */
[----:B------:R-:W-:Y:S02]  /*5730*/  @P4 MOV R44, R16 ;  /* 0x00000010002c4202 */ /* 0x000fe40000000f00 */
[----:B------:R-:W-:Y:S01]  /*5740*/  @P4 LOP3.LUT R43, R17, 0xffff, RZ, 0xc0, !PT ;  /* 0x0000ffff112b4812 */ /* 0x000fe200078ec0ff */
[----:B--2-4-:R-:W-:Y:S06]  /*5750*/  @!P0 BRA `(.L_x_99) ;  /* 0x0000000000a48947 */ /* 0x014fec0003800000 */
[----:B------:R-:W-:Y:S01]  /*5760*/  IMAD.HI.U32 R0, R94, R39, RZ ;  /* 0x000000275e007227 */ /* 0x000fe200078e00ff */
[----:B------:R-:W-:Y:S02]  /*5770*/  ISETP.NE.AND P0, PT, R38, 0x1, PT ;  /* 0x000000012600780c */ /* 0x000fe40003f05270 */
[----:B------:R-:W-:Y:S01]  /*5780*/  ISETP.NE.AND P2, PT, R40, 0x1, PT ;  /* 0x000000012800780c */ /* 0x000fe20003f45270 */
[----:B------:R-:W-:Y:S01]  /*5790*/  IMAD.HI.U32 R4, R95, R88, RZ ;  /* 0x000000585f047227 */ /* 0x000fe200078e00ff */
[----:B------:R-:W-:Y:S02]  /*57a0*/  SHF.R.U32.HI R0, RZ, R93, R0 ;  /* 0x0000005dff007219 */ /* 0x000fe40000011600 */
[----:B------:R-:W-:Y:S01]  /*57b0*/  ISETP.NE.AND P3, PT, R42, 0x1, PT ;  /* 0x000000012a00780c */ /* 0x000fe20003f65270 */
[----:B------:R-:W-:Y:S01]  /*57c0*/  IMAD.HI.U32 R6, R43, R39, RZ ;  /* 0x000000272b067227 */ /* 0x000fe200078e00ff */
[-C--:B------:R-:W-:Y:S02]  /*57d0*/  SHF.R.U32.HI R4, RZ, R89.reuse, R4 ;  /* 0x00000059ff047219 */ /* 0x080fe40000011604 */
[----:B------:R-:W-:Y:S01]  /*57e0*/  SEL R0, R94, R0, !P0 ;  /* 0x000000005e007207 */ /* 0x000fe20004000000 */
[----:B------:R-:W-:Y:S01]  /*57f0*/  IMAD.HI.U32 R5, R44, R88, RZ ;  /* 0x000000582c057227 */ /* 0x000fe200078e00ff */
[----:B------:R-:W-:Y:S03]  /*5800*/  SEL R4, R95, R4, !P3 ;  /* 0x000000045f047207 */ /* 0x000fe60005800000 */
[-C--:B------:R-:W-:Y:S01]  /*5810*/  IMAD.HI.U32 R3, R0, R36.reuse, RZ ;  /* 0x0000002400037227 */ /* 0x080fe200078e00ff */
[----:B------:R-:W-:Y:S03]  /*5820*/  SHF.R.U32.HI R5, RZ, R89, R5 ;  /* 0x00000059ff057219 */ /* 0x000fe60000011605 */
[----:B------:R-:W-:Y:S01]  /*5830*/  IMAD.HI.U32 R2, R4, R36, RZ ;  /* 0x0000002404027227 */ /* 0x000fe200078e00ff */
[----:B------:R-:W-:Y:S02]  /*5840*/  @P2 SHF.R.U32.HI R0, RZ, R37, R3 ;  /* 0x00000025ff002219 */ /* 0x000fe40000011603 */
[----:B------:R-:W-:Y:S02]  /*5850*/  SHF.R.U32.HI R3, RZ, R93, R6 ;  /* 0x0000005dff037219 */ /* 0x000fe40000011606 */
[----:B------:R-:W-:Y:S01]  /*5860*/  @P2 SHF.R.U32.HI R4, RZ, R37, R2 ;  /* 0x00000025ff042219 */ /* 0x000fe20000011602 */
[----:B------:R-:W-:Y:S01]  /*5870*/  IMAD R0, R40, R0, RZ ;  /* 0x0000000028007224 */ /* 0x000fe200078e02ff */
[----:B------:R-:W-:Y:S02]  /*5880*/  SEL R3, R43, R3, !P0 ;  /* 0x000000032b037207 */ /* 0x000fe40004000000 */
[----:B------:R-:W-:Y:S01]  /*5890*/  SEL R2, R44, R5, !P3 ;  /* 0x000000052c027207 */ /* 0x000fe20005800000 */
[----:B------:R-:W-:Y:S01]  /*58a0*/  IMAD R5, R40, R4, RZ ;  /* 0x0000000428057224 */ /* 0x000fe200078e02ff */
[C---:B------:R-:W-:Y:S01]  /*58b0*/  ISETP.GE.AND P0, PT, R3.reuse, R0, PT ;  /* 0x000000000300720c */ /* 0x040fe20003f06270 */
[C---:B------:R-:W-:Y:S03]  /*58c0*/  IMAD.HI.U32 R0, R3.reuse, R36, RZ ;  /* 0x0000002403007227 */ /* 0x040fe600078e00ff */
[C---:B------:R-:W-:Y:S02]  /*58d0*/  ISETP.GE.OR P0, PT, R2.reuse, R5, P0 ;  /* 0x000000050200720c */ /* 0x040fe40000706670 */
[----:B------:R-:W-:Y:S04]  /*58e0*/  SHF.R.U32.HI R0, RZ, R37, R0 ;  /* 0x00000025ff007219 */ /* 0x000fe80000011600 */
[C---:B------:R-:W-:Y:S05]  /*58f0*/  SEL R6, R3.reuse, R0, !P2 ;  /* 0x0000000003067207 */ /* 0x040fea0005000000 */
        /* <DEDUP_REMOVED lines=14> */
[----:B------:R-:W-:Y:S07]  /*59e0*/  IMAD R43, R3, R38, R43 ;  /* 0x00000026032b7224 */ /* 0x000fee00078e022b */
.L_x_99:
[----:B-1----:R-:W-:Y:S01]  /*59f0*/  @!P1 ISETP.NE.AND P0, PT, R8, 0x1, PT ;  /* 0x000000010800980c */ /* 0x002fe20003f05270 */
[----:B------:R-:W-:Y:S01]  /*5a00*/  @!P1 IMAD.HI.U32 R0, R44, R10, RZ ;  /* 0x0000000a2c009227 */ /* 0x000fe200078e00ff */
[----:B------:R-:W-:Y:S01]  /*5a10*/  @!P1 ISETP.NE.AND P2, PT, R7, 0x1, PT ;  /* 0x000000010700980c */ /* 0x000fe20003f45270 */
[----:B------:R-:W-:Y:S01]  /*5a20*/  ULOP3.LUT UP0, URZ, UR52, 0x1b0, URZ, 0xc0, !UPT ;  /* 0x000001b034ff7892 */ /* 0x000fe2000f80c0ff */
[----:B------:R-:W-:Y:S01]  /*5a30*/  R2UR UR42, R14 ;  /* 0x000000000e2a72ca */ /* 0x000fe200000e0000 */
[----:B------:R-:W-:Y:S01]  /*5a40*/  @!P1 IMAD.HI.U32 R2, R43, R9, RZ ;  /* 0x000000092b029227 */ /* 0x000fe200078e00ff */
[----:B------:R-:W-:Y:S02]  /*5a50*/  @!P1 SHF.R.U32.HI R0, RZ, R11, R0 ;  /* 0x0000000bff009219 */ /* 0x000fe40000011600 */
[----:B------:R-:W-:Y:S01]  /*5a60*/  R2UR UR41, R15 ;  /* 0x000000000f2972ca */ /* 0x000fe200000e0000 */
[----:B------:R-:W-:Y:S01]  /*5a70*/  VIADD R108, R108, 0x1 ;  /* 0x000000016c6c7836 */ /* 0x000fe20000000000 */
[----:B------:R-:W-:Y:S02]  /*5a80*/  @!P1 SHF.R.U32.HI R2, RZ, R12, R2 ;  /* 0x0000000cff029219 */ /* 0x000fe40000011602 */
[----:B------:R-:W-:Y:S02]  /*5a90*/  @!P1 SEL R3, R44, R0, !P2 ;  /* 0x000000002c039207 */ /* 0x000fe40005000000 */
[----:B------:R-:W-:Y:S02]  /*5aa0*/  @!P1 SEL R2, R43, R2, !P0 ;  /* 0x000000022b029207 */ /* 0x000fe40004000000 */
[----:B------:R-:W-:Y:S01]  /*5ab0*/  @P4 SHF.R.U32.HI R99, RZ, 0x10, R17 ;  /* 0x00000010ff634819 */ /* 0x000fe20000011611 */
[----:B------:R-:W-:Y:S02]  /*5ac0*/  USHF.L.U32 UR42, UR42, 0x7, URZ ;  /* 0x000000072a2a7899 */ /* 0x000fe400080006ff */
[----:B------:R-:W-:Y:S02]  /*5ad0*/  @!P1 IMAD.IADD R0, R2, 0x1, -R3 ;  /* 0x0000000102009824 */ /* 0x000fe400078e0a03 */
[----:B------:R-:W-:Y:S01]  /*5ae0*/  @!P1 IMAD.IADD R2, R3, 0x1, -R2 ;  /* 0x0000000103029824 */ /* 0x000fe200078e0a02 */
[----:B------:R-:W-:Y:S01]  /*5af0*/  USHF.L.U32 UR41, UR41, 0x6, URZ ;  /* 0x0000000629297899 */ /* 0x000fe200080006ff */
[----:B------:R-:W-:Y:S02]  /*5b00*/  @!P1 IMAD R44, R0, R7, R44 ;  /* 0x00000007002c9224 */ /* 0x000fe400078e022c */
[----:B------:R-:W-:Y:S01]  /*5b10*/  @!P1 IMAD R43, R2, R8, R43 ;  /* 0x00000008022b9224 */ /* 0x000fe200078e022b */
[----:B------:R-:W-:Y:S08]  /*5b20*/  BRA.U !UP0, `(.L_x_100) ;  /* 0x00000001087c7547 */ /* 0x000ff0000b800000 */
[----:B------:R-:W1:Y:S01]  /*5b30*/  LDCU.64 UR8, c[0x4][0x80] ;  /* 0x01001000ff0877ac */ /* 0x000e620008000a00 */
[----:B------:R-:W-:Y:S01]  /*5b40*/  MOV R2, 0x0 ;  /* 0x0000000000027802 */ /* 0x000fe20000000f00 */
[----:B------:R-:W-:Y:S02]  /*5b50*/  HFMA2 R12, -RZ, RZ, 0, 5.9604644775390625e-08 ;  /* 0x00000001ff0c7431 */ /* 0x000fe400000001ff */
[----:B------:R-:W-:Y:S01]  /*5b60*/  IMAD.MOV.U32 R8, RZ, RZ, 0x70 ;  /* 0x00000070ff087424 */ /* 0x000fe200078e00ff */
[----:B------:R2:W3:Y:S01]  /*5b70*/  LDC.64 R14, c[0x4][R2] ;  /* 0x01000000020e7b82 */ /* 0x0004e20000000a00 */
[----:B------:R-:W4:Y:S01]  /*5b80*/  LDCU.64 UR6, c[0x4][0x88] ;  /* 0x01001100ff0677ac */ /* 0x000f220008000a00 */
[----:B------:R-:W-:Y:S01]  /*5b90*/  IMAD.MOV.U32 R13, RZ, RZ, RZ ;  /* 0x000000ffff0d7224 */ /* 0x000fe200078e00ff */
[----:B------:R-:W2:Y:S01]  /*5ba0*/  LDCU.64 UR4, c[0x4][0x8] ;  /* 0x01000100ff0477ac */ /* 0x000ea20008000a00 */
[----:B-1----:R-:W-:Y:S01]  /*5bb0*/  MOV R5, UR9 ;  /* 0x0000000900057c02 */ /* 0x002fe20008000f00 */
[----:B------:R-:W-:Y:S01]  /*5bc0*/  IMAD.U32 R4, RZ, RZ, UR8 ;  /* 0x00000008ff047e24 */ /* 0x000fe2000f8e00ff */
[----:B----4-:R-:W-:Y:S01]  /*5bd0*/  MOV R7, UR7 ;  /* 0x0000000700077c02 */ /* 0x010fe20008000f00 */
[----:B------:R-:W-:Y:S01]  /*5be0*/  IMAD.U32 R6, RZ, RZ, UR6 ;  /* 0x00000006ff067e24 */ /* 0x000fe2000f8e00ff */
[----:B--2---:R-:W-:Y:S01]  /*5bf0*/  MOV R11, UR5 ;  /* 0x00000005000b7c02 */ /* 0x004fe20008000f00 */
[----:B------:R-:W-:Y:S02]  /*5c00*/  IMAD.U32 R10, RZ, RZ, UR4 ;  /* 0x00000004ff0a7e24 */ /* 0x000fe4000f8e00ff */
[----:B------:R-:W-:Y:S07]  /*5c10*/  LEPC R20, `(.L_x_101) ;  /* 0x000000001014794e */ /* 0x000fee0000000000 */
[----:B---3-5:R-:W-:Y:S05]  /*5c20*/  CALL.ABS.NOINC R14 ;  /* 0x000000000e007343 */ /* 0x028fea0003c00000 */
.L_x_101:
[----:B------:R-:W1:Y:S01]  /*5c30*/  LDCU.64 UR8, c[0x4][0x80] ;  /* 0x01001000ff0877ac */ /* 0x000e620008000a00 */
[----:B------:R-:W2:Y:S01]  /*5c40*/  LDC.64 R2, c[0x4][R2] ;  /* 0x0100000002027b82 */ /* 0x000ea20000000a00 */
[----:B------:R-:W-:Y:S02]  /*5c50*/  HFMA2 R12, -RZ, RZ, 0, 5.9604644775390625e-08 ;  /* 0x00000001ff0c7431 */ /* 0x000fe400000001ff */
[----:B------:R-:W-:Y:S02]  /*5c60*/  IMAD.MOV.U32 R8, RZ, RZ, 0x70 ;  /* 0x00000070ff087424 */ /* 0x000fe400078e00ff */
[----:B------:R-:W-:Y:S01]  /*5c70*/  IMAD.MOV.U32 R13, RZ, RZ, RZ ;  /* 0x000000ffff0d7224 */ /* 0x000fe200078e00ff */
[----:B------:R-:W3:Y:S01]  /*5c80*/  LDCU.64 UR6, c[0x4][0x88] ;  /* 0x01001100ff0677ac */ /* 0x000ee20008000a00 */
[----:B------:R-:W4:Y:S01]  /*5c90*/  LDCU.64 UR4, c[0x4][0x8] ;  /* 0x01000100ff0477ac */ /* 0x000f220008000a00 */
[----:B-1----:R-:W-:Y:S02]  /*5ca0*/  MOV R4, UR8 ;  /* 0x0000000800047c02 */ /* 0x002fe40008000f00 */
[----:B------:R-:W-:Y:S02]  /*5cb0*/  MOV R5, UR9 ;  /* 0x0000000900057c02 */ /* 0x000fe40008000f00 */
[----:B---3--:R-:W-:Y:S01]  /*5cc0*/  MOV R7, UR7 ;  /* 0x0000000700077c02 */ /* 0x008fe20008000f00 */
[----:B------:R-:W-:Y:S01]  /*5cd0*/  IMAD.U32 R6, RZ, RZ, UR6 ;  /* 0x00000006ff067e24 */ /* 0x000fe2000f8e00ff */
[----:B----4-:R-:W-:Y:S01]  /*5ce0*/  MOV R11, UR5 ;  /* 0x00000005000b7c02 */ /* 0x010fe20008000f00 */
[----:B------:R-:W-:Y:S02]  /*5cf0*/  IMAD.U32 R10, RZ, RZ, UR4 ;  /* 0x00000004ff0a7e24 */ /* 0x000fe4000f8e00ff */
[----:B------:R-:W-:Y:S07]  /*5d00*/  LEPC R20, `(.L_x_100) ;  /* 0x000000001014794e */ /* 0x000fee0000000000 */
[----:B--2---:R-:W-:Y:S05]  /*5d10*/  CALL.ABS.NOINC R2 ;  /* 0x0000000002007343 */ /* 0x004fea0003c00000 */
.L_x_100:
[----:B------:R-:W-:Y:S01]  /*5d20*/  ISETP.NE.U32.AND P4, PT, R86, RZ, PT ;  /* 0x000000ff5600720c */ /* 0x000fe20003f85070 */
[----:B------:R-:W-:Y:S01]  /*5d30*/  UISETP.NE.AND UP2, UPT, UR53, URZ, UPT ;  /* 0x000000ff3500728c */ /* 0x000fe2000bf45270 */
[----:B------:R-:W-:Y:S01]  /*5d40*/  ISETP.NE.U32.AND P2, PT, RZ, UR38, PT ;  /* 0x00000026ff007c0c */ /* 0x000fe2000bf45070 */
[----:B------:R-:W-:Y:S01]  /*5d50*/  UISETP.NE.U32.AND UP1, UPT, UR44, URZ, UPT ;  /* 0x000000ff2c00728c */ /* 0x000fe2000bf25070 */
[----:B------:R-:W-:Y:S01]  /*5d60*/  ISETP.NE.AND.EX P4, PT, R87, RZ, PT, P4 ;  /* 0x000000ff5700720c */ /* 0x000fe20003f85340 */
[----:B------:R-:W-:Y:S01]  /*5d70*/  UPLOP3.LUT UP0, UPT, UPT, UPT, UPT, 0x40, 0x4 ;  /* 0x000000000004789c */ /* 0x000fe20003f0e870 */
[----:B------:R-:W-:Y:S01]  /*5d80*/  ISETP.NE.AND.EX P2, PT, RZ, UR39, PT, P2 ;  /* 0x00000027ff007c0c */ /* 0x000fe2000bf45320 */
[----:B------:R-:W-:Y:S01]  /*5d90*/  UISETP.NE.AND.EX UP1, UPT, UR45, URZ, UPT, UP1 ;  /* 0x000000ff2d00728c */ /* 0x000fe2000bf25310 */
[----:B------:R-:W-:Y:S04]  /*5da0*/  PLOP3.LUT P1, PT, PT, PT, UP2, 0x80, 0x8 ;  /* 0x000000000008781c */ /* 0x000fe80003f2f028 */
[----:B------:R-:W-:Y:S06]  /*5db0*/  @UP2 UPLOP3.LUT UP0, UPT, UPT, UPT, UP1, 0x80, 0x8 ;  /* 0x000000000008289c */ /* 0x000fec0003f0f010 */
[----:B------:R-:W-:Y:S01]  /*5dc0*/  PLOP3.LUT P0, PT, PT, PT, UP0, 0x80, 0x8 ;  /* 0x000000000008781c */ /* 0x000fe20003f0f008 */
[----:B------:R-:W-:Y:S01]  /*5dd0*/  @!UPT UIADD3 URZ, UPT, UPT, URZ, URZ, URZ ;  /* 0x000000fffffff290 */ /* 0x000fe2000fffe0ff */
[----:B------:R-:W-:Y:S11]  /*5de0*/  BRA.U !UP1, `(.L_x_102) ;  /* 0x0000000109387547 */ /* 0x000ff6000b800000 */
[----:B------:R-:W-:Y:S01]  /*5df0*/  UISETP.NE.U32.AND UP0, UPT, UR38, URZ, UPT ;  /* 0x000000ff2600728c */ /* 0x000fe2000bf05070 */
[----:B------:R-:W-:Y:S02]  /*5e00*/  HFMA2 R0, -RZ, RZ, 0, 5.9604644775390625e-08 ;  /* 0x00000001ff007431 */ /* 0x000fe400000001ff */
[----:B------:R-:W-:Y:S01]  /*5e10*/  IMAD.MOV.U32 R92, RZ, RZ, 0x1 ;  /* 0x00000001ff5c7424 */ /* 0x000fe200078e00ff */
[----:B------:R-:W-:Y:S06]  /*5e20*/  UISETP.NE.AND.EX UP0, UPT, UR39, URZ, UPT, UP0 ;  /* 0x000000ff2700728c */ /* 0x000fec000bf05300 */
[----:B------:R-:W-:Y:S05]  /*5e30*/  PLOP3.LUT P3, PT, PT, PT, UP0, 0x80, 0x8 ;  /* 0x000000000008781c */ /* 0x000fea0003f6f008 */
[----:B------:R-:W1:Y:S01]  /*5e40*/  @UP0 LDCU.64 UR6, c[0x0][0x888] ;  /* 0x00011100ff0607ac */ /* 0x000e620008000a00 */
[----:B------:R-:W-:Y:S07]  /*5e50*/  @UP0 UIMAD UR4, UR36, UR44, URZ ;  /* 0x0000002c240402a4 */ /* 0x000fee000f8e02ff */
[----:B------:R-:W-:Y:S01]  /*5e60*/  @!P3 PRMT R92, R0, 0x7610, R92 ;  /* 0x00007610005cb816 */ /* 0x000fe2000000005c */
[----:B-1----:R-:W-:Y:S03]  /*5e70*/  @UP0 UIMAD.WIDE UR6, UR4, 0x4, UR6 ;  /* 0x00000004040608a5 */ /* 0x002fe6000f8e0206 */
[----:B------:R-:W1:Y:S03]  /*5e80*/  @!UP0 LDCU UR4, c[0x0][0x880] ;  /* 0x00011000ff0487ac */ /* 0x000e660008000800 */
[----:B------:R-:W-:Y:S01]  /*5e90*/  IMAD.U32 R2, RZ, RZ, UR6 ;  /* 0x00000006ff027e24 */ /* 0x000fe2000f8e00ff */
[----:B------:R-:W-:Y:S05]  /*5ea0*/  MOV R3, UR7 ;  /* 0x0000000700037c02 */ /* 0x000fea0008000f00 */
[----:B-----5:R2:W5:Y:S02]  /*5eb0*/  @P3 LDG.E R49, desc[UR46][R2.64] ;  /* 0x0000002e02313981 */ /* 0x020564000c1e1900 */
[----:B-12---:R-:W-:Y:S02]  /*5ec0*/  @!P3 IMAD.U32 R49, RZ, RZ, UR4 ;  /* 0x00000004ff31be24 */ /* 0x006fe4000f8e00ff */
.L_x_102:
[----:B------:R-:W-:Y:S05]  /*5ed0*/  @!P4 BRA `(.L_x_103) ;  /* 0x000000000020c947 */ /* 0x000fea0003800000 */
[----:B------:R-:W-:Y:S04]  /*5ee0*/  ISETP.NE.U32.AND P3, PT, R84, RZ, PT ;  /* 0x000000ff5400720c */ /* 0x000fe80003f65070 */
[----:B------:R-:W-:Y:S11]  /*5ef0*/  ISETP.NE.AND.EX P3, PT, R85, RZ, PT, P3 ;  /* 0x000000ff5500720c */ /* 0x000ff60003f65330 */
[----:B------:R-:W-:Y:S02]  /*5f00*/  @!UPT UIADD3 URZ, UPT, UPT, URZ, URZ, URZ ;  /* 0x000000fffffff290 */ /* 0x000fe4000fffe0ff */
[----:B------:R-:W1:Y:S01]  /*5f10*/  @P3 LDC.64 R2, c[0x0][0x8a8] ;  /* 0x00022a00ff023b82 */ /* 0x000e620000000a00 */
[----:B------:R-:W-:Y:S04]  /*5f20*/  @P3 IMAD R0, R86, UR36, RZ ;  /* 0x0000002456003c24 */ /* 0x000fe8000f8e02ff */
[----:B-1----:R-:W-:Y:S05]  /*5f30*/  @P3 IMAD.WIDE R2, R0, 0x4, R2 ;  /* 0x0000000400023825 */ /* 0x002fea00078e0202 */
[----:B-----5:R1:W5:Y:S02]  /*5f40*/  @P3 LDG.E R47, desc[UR46][R2.64] ;  /* 0x0000002e022f3981 */ /* 0x020364000c1e1900 */
[----:B-1----:R-:W2:Y:S02]  /*5f50*/  @!P3 LDC R47, c[0x0][0x8a0] ;  /* 0x00022800ff2fbb82 */ /* 0x002ea40000000800 */
.L_x_103:
[----:B-----5:R-:W-:Y:S01]  /*5f60*/  FSETP.NEU.AND P3, PT, R49, RZ, PT ;  /* 0x000000ff3100720b */ /* 0x020fe20003f6d000 */
[----:B------:R-:W-:Y:S01]  /*5f70*/  ULOP3.LUT UR4, UR51, 0x1, URZ, 0x3c, !UPT ;  /* 0x0000000133047892 */ /* 0x000fe2000f8e3cff */
[----:B------:R-:W-:Y:S01]  /*5f80*/  SEL R4, RZ, 0xffffffff, P2 ;  /* 0xffffffffff047807 */ /* 0x000fe20001000000 */
[----:B------:R-:W-:Y:S01]  /*5f90*/  IMAD.U32 R68, RZ, RZ, UR56 ;  /* 0x00000038ff447e24 */ /* 0x000fe2000f8e00ff */
[----:B------:R-:W-:Y:S01]  /*5fa0*/  @P1 LOP3.LUT P2, RZ, R92, 0xff, RZ, 0xc0, !PT ;  /* 0x000000ff5cff1812 */ /* 0x000fe2000784c0ff */
[----:B------:R-:W-:Y:S01]  /*5fb0*/  IMAD.SHL.U32 R111, R98, 0x10, RZ ;  /* 0x00000010626f7824 */ /* 0x000fe200078e00ff */
[----:B------:R-:W-:Y:S01]  /*5fc0*/  @P1 SEL R0, RZ, 0xffffffff, P3 ;  /* 0xffffffffff001807 */ /* 0x000fe20001800000 */
[----:B------:R-:W-:Y:S01]  /*5fd0*/  IMAD.U32 R71, RZ, RZ, UR4 ;  /* 0x00000004ff477e24 */ /* 0x000fe2000f8e00ff */
[----:B------:R-:W-:Y:S01]  /*5fe0*/  LEA R106, R45, UR48, 0x3 ;  /* 0x000000302d6a7c11 */ /* 0x000fe2000f8e18ff */
[----:B------:R-:W-:Y:S01]  /*5ff0*/  IMAD.SHL.U32 R68, R68, 0x2000, RZ ;  /* 0x0000200044447824 */ /* 0x000fe200078e00ff */
[----:B------:R-:W-:Y:S01]  /*6000*/  @P0 SEL R0, R4, R0, !P2 ;  /* 0x0000000004000207 */ /* 0x000fe20005000000 */
[----:B------:R-:W-:Y:S01]  /*6010*/  IMAD.SHL.U32 R110, R97, 0x10, RZ ;  /* 0x00000010616e7824 */ /* 0x000fe200078e00ff */
[----:B------:R-:W-:Y:S01]  /*6020*/  PLOP3.LUT P2, PT, PT, PT, UP1, 0x80, 0x8 ;  /* 0x000000000008781c */ /* 0x000fe20003f4f018 */
[----:B------:R-:W-:Y:S01]  /*6030*/  IMAD.IADD R63, R103, 0x1, R68 ;  /* 0x00000001673f7824 */ /* 0x000fe200078e0244 */
[----:B------:R-:W-:Y:S01]  /*6040*/  @P1 LOP3.LUT R0, R0, 0x1, RZ, 0xc0, !PT ;  /* 0x0000000100001812 */ /* 0x000fe200078ec0ff */
[----:B------:R-:W-:Y:S01]  /*6050*/  BSSY B1, `(.L_x_104) ;  /* 0x0000039000017945 */ /* 0x000fe20003800000 */
[----:B------:R-:W-:Y:S01]  /*6060*/  LOP3.LUT P4, R107, R92, 0xff, RZ, 0xc0, !PT ;  /* 0x000000ff5c6b7812 */ /* 0x000fe2000788c0ff */
[----:B------:R-:W-:Y:S01]  /*6070*/  IMAD.IADD R62, R63, 0x1, R111 ;  /* 0x000000013f3e7824 */ /* 0x000fe200078e026f */
[----:B------:R-:W-:Y:S01]  /*6080*/  ISETP.NE.U32.OR P5, PT, R0, 0x1, !P1 ;  /* 0x000000010000780c */ /* 0x000fe20004fa5470 */
[----:B------:R-:W-:Y:S01]  /*6090*/  IMAD.U32 R0, RZ, RZ, UR56 ;  /* 0x00000038ff007e24 */ /* 0x000fe2000f8e00ff */
[----:B------:R-:W-:Y:S01]  /*60a0*/  SEL R3, RZ, 0xffffffff, P3 ;  /* 0xffffffffff037807 */ /* 0x000fe20001800000 */
[----:B------:R-:W-:Y:S01]  /*60b0*/  IMAD.MOV.U32 R70, RZ, RZ, 0x1 ;  /* 0x00000001ff467424 */ /* 0x000fe200078e00ff */
[----:B------:R-:W-:Y:S01]  /*60c0*/  P2R R109, PR, RZ, 0x20 ;  /* 0x00000020ff6d7803 */ /* 0x000fe20000000000 */
[----:B------:R-:W-:Y:S01]  /*60d0*/  IMAD R48, R45, 0x40, R46 ;  /* 0x000000402d307824 */ /* 0x000fe200078e022e */
[----:B------:R-:W-:Y:S01]  /*60e0*/  LEA R0, R0, UR48, 0x3 ;  /* 0x0000003000007c11 */ /* 0x000fe2000f8e18ff */
[----:B------:R-:W-:Y:S01]  /*60f0*/  IMAD.U32 R69, RZ, RZ, UR56 ;  /* 0x00000038ff457e24 */ /* 0x000fe2000f8e00ff */
[----:B------:R-:W-:Y:S02]  /*6100*/  @P2 SEL R3, R4, R3, !P4 ;  /* 0x0000000304032207 */ /* 0x000fe40006000000 */
[----:B------:R-:W-:Y:S02]  /*6110*/  CS2R R82, SRZ ;  /* 0x0000000000527805 */ /* 0x000fe4000001ff00 */
[----:B------:R-:W-:Y:S02]  /*6120*/  CS2R R80, SRZ ;  /* 0x0000000000507805 */ /* 0x000fe4000001ff00 */
[----:B------:R-:W-:Y:S02]  /*6130*/  CS2R R74, SRZ ;  /* 0x00000000004a7805 */ /* 0x000fe4000001ff00 */
[----:B------:R-:W-:Y:S02]  /*6140*/  LOP3.LUT R3, R3, 0x1, RZ, 0xc0, !PT ;  /* 0x0000000103037812 */ /* 0x000fe400078ec0ff */
[----:B------:R-:W-:Y:S02]  /*6150*/  CS2R R72, SRZ ;  /* 0x0000000000487805 */ /* 0x000fe4000001ff00 */
[----:B------:R-:W-:Y:S02]  /*6160*/  @P5 SHF.L.U32 R2, R71, 0x1f, RZ ;  /* 0x0000001f47025819 */ /* 0x000fe400000006ff */
[----:B------:R-:W-:Y:S02]  /*6170*/  CS2R R66, SRZ ;  /* 0x0000000000427805 */ /* 0x000fe4000001ff00 */
[----:B------:R-:W-:Y:S02]  /*6180*/  ISETP.NE.U32.AND P2, PT, R3, 0x1, PT ;  /* 0x000000010300780c */ /* 0x000fe40003f45070 */
[----:B------:R-:W-:Y:S01]  /*6190*/  CS2R R64, SRZ ;  /* 0x0000000000407805 */ /* 0x000fe2000001ff00 */
[----:B------:R1:W3:Y:S01]  /*61a0*/  @P5 SYNCS.PHASECHK.TRANS64.TRYWAIT P1, [R0+URZ+0x40], R2 ;  /* 0x00004002000055a7 */ /* 0x0002e200080211ff */
[----:B------:R-:W-:Y:S02]  /*61b0*/  CS2R R58, SRZ ;  /* 0x00000000003a7805 */ /* 0x000fe4000001ff00 */
[----:B------:R-:W-:Y:S02]  /*61c0*/  P2R R76, PR, RZ, 0x4 ;  /* 0x00000004ff4c7803 */ /* 0x000fe40000000000 */
[----:B------:R-:W-:Y:S01]  /*61d0*/  CS2R R56, SRZ ;  /* 0x0000000000387805 */ /* 0x000fe2000001ff00 */
[----:B------:R-:W-:Y:S02]  /*61e0*/  IMAD.IADD R61, R63, 0x1, R110 ;  /* 0x000000013f3d7824 */ /* 0x000fe400078e026e */
[----:B------:R-:W-:Y:S01]  /*61f0*/  IMAD.IADD R60, R102, 0x1, R62 ;  /* 0x00000001663c7824 */ /* 0x000fe200078e023e */
[----:B-1----:R-:W-:Y:S04]  /*6200*/  SHF.L.U32 R2, R101, 0x1f, RZ ;  /* 0x0000001f65027819 */ /* 0x002fe800000006ff */
[----:B------:R1:W4:Y:S01]  /*6210*/  SYNCS.PHASECHK.TRANS64.TRYWAIT P0, [R106+URZ+0xa0], R2 ;  /* 0x0000a0026a0075a7 */ /* 0x00032200080011ff */
[----:B---3--:R-:W-:Y:S01]  /*6220*/  @P5 SEL R70, RZ, 0x1, !P1 ;  /* 0x00000001ff465807 */ /* 0x008fe20004800000 */
[----:B-1----:R-:W-:Y:S06]  /*6230*/  @!P5 BRA `(.L_x_105) ;  /* 0x000000000068d947 */ /* 0x002fec0003800000 */
[----:B------:R-:W-:Y:S01]  /*6240*/  ISETP.NE.AND P1, PT, R70, RZ, PT ;  /* 0x000000ff4600720c */ /* 0x000fe20003f25270 */
[----:B------:R-:W-:Y:S01]  /*6250*/  BSSY B0, `(.L_x_106) ;  /* 0x000000d000007945 */ /* 0x000fe20003800000 */
[----:B------:R-:W-:Y:S02]  /*6260*/  CS2R R58, SRZ ;  /* 0x00000000003a7805 */ /* 0x000fe4000001ff00 */
[----:B------:R-:W-:Y:S02]  /*6270*/  CS2R R56, SRZ ;  /* 0x0000000000387805 */ /* 0x000fe4000001ff00 */
[----:B------:R-:W-:Y:S02]  /*6280*/  CS2R R66, SRZ ;  /* 0x0000000000427805 */ /* 0x000fe4000001ff00 */
[----:B------:R-:W-:Y:S02]  /*6290*/  CS2R R64, SRZ ;  /* 0x0000000000407805 */ /* 0x000fe4000001ff00 */
[----:B------:R-:W-:Y:S02]  /*62a0*/  CS2R R74, SRZ ;  /* 0x00000000004a7805 */ /* 0x000fe4000001ff00 */
[----:B------:R-:W-:Y:S02]  /*62b0*/  CS2R R72, SRZ ;  /* 0x0000000000487805 */ /* 0x000fe4000001ff00 */
[----:B------:R-:W-:Y:S02]  /*62c0*/  CS2R R82, SRZ ;  /* 0x0000000000527805 */ /* 0x000fe4000001ff00 */
[----:B------:R-:W-:Y:S01]  /*62d0*/  CS2R R80, SRZ ;  /* 0x0000000000507805 */ /* 0x000fe2000001ff00 */
[----:B------:R-:W-:Y:S06]  /*62e0*/  @P1 BRA `(.L_x_107) ;  /* 0x00000000000c1947 */ /* 0x000fec0003800000 */
[----:B------:R-:W-:Y:S04]  /*62f0*/  SHF.L.U32 R3, R71, 0x1f, RZ ;  /* 0x0000001f47037819 */ /* 0x000fe800000006ff */
[----:B------:R-:W1:Y:S02]  /*6300*/  SYNCS.PHASECHK.TRANS64.TRYWAIT P1, [R0+URZ+0x40], R3 ;  /* 0x00004003000075a7 */ /* 0x000e6400080211ff */
[----:B-1----:R-:W-:Y:S05]  /*6310*/  @!P1 BRA `(.L_x_108) ;  /* 0x0000002400949947 */ /* 0x002fea0003800000 */
.L_x_107:
[----:B------:R-:W-:Y:S05]  /*6320*/  BSYNC B0 ;  /* 0x0000000000007941 */ /* 0x000fea0003800000 */
.L_x_106:
[----:B------:R-:W-:Y:S01]  /*6330*/  ISETP.NE.AND P1, PT, R76, RZ, PT ;  /* 0x000000ff4c00720c */ /* 0x000fe20003f25270 */
[----:B------:R-:W-:Y:S04]  /*6340*/  UIADD3 UR5, UPT, UPT, UR56, 0x1, URZ ;  /* 0x0000000138057890 */ /* 0x000fe8000fffe0ff */
[----:B------:R-:W-:Y:S04]  /*6350*/  UISETP.NE.AND UP0, UPT, UR5, 0x3, UPT ;  /* 0x000000030500788c */ /* 0x000fe8000bf05270 */
[----:B------:R-:W-:Y:S02]  /*6360*/  USEL UR4, URZ, 0x1, UP0 ;  /* 0x00000001ff047887 */ /* 0x000fe40008000000 */
[----:B------:R-:W-:Y:S02]  /*6370*/  USEL UR5, UR5, URZ, UP0 ;  /* 0x000000ff05057287 */ /* 0x000fe40008000000 */
[----:B------:R3:W1:Y:S02]  /*6380*/  @P1 LDS.128 R56, [R63] ;  /* 0x000000003f381984 */ /* 0x0006640000000c00 */
[----:B------:R-:W-:Y:S02]  /*6390*/  LOP3.LUT R71, R71, UR4, RZ, 0x3c, !PT ;  /* 0x0000000447477c12 */ /* 0x000fe4000f8e3cff */
[----:B------:R3:W1:Y:S01]  /*63a0*/  @P1 LDS.128 R64, [R62+0x10] ;  /* 0x000010003e401984 */ /* 0x0006620000000c00 */
[----:B------:R-:W-:Y:S03]  /*63b0*/  IMAD.U32 R69, RZ, RZ, UR5 ;  /* 0x00000005ff457e24 */ /* 0x000fe6000f8e00ff */
[----:B------:R3:W1:Y:S04]  /*63c0*/  @P1 LDS.128 R72, [R61+0x20] ;  /* 0x000020003d481984 */ /* 0x0006680000000c00 */
[----:B------:R3:W1:Y:S02]  /*63d0*/  @P1 LDS.128 R80, [R60+0x10] ;  /* 0x000010003c501984 */ /* 0x0006640000000c00 */
.L_x_105:
[----:B------:R-:W-:Y:S05]  /*63e0*/  BSYNC B1 ;  /* 0x0000000000017941 */ /* 0x000fea0003800000 */
.L_x_104:
[----:B-1----:R-:W-:Y:S04]  /*63f0*/  SHF.R.U32.HI R0, RZ, 0x15, R48 ;  /* 0x00000015ff007819 */ /* 0x002fe80000011630 */
[----:B------:R-:W-:Y:S01]  /*6400*/  LOP3.LUT P1, RZ, R0, 0x3, R96, 0x48, !PT ;  /* 0x0000000300ff7812 */ /* 0x000fe20007824860 */
[----:B------:R-:W-:Y:S01]  /*6410*/  @!UPT UIADD3 URZ, UPT, UPT, URZ, URZ, URZ ;  /* 0x000000fffffff290 */ /* 0x000fe2000fffe0ff */
[----:B----4-:R-:W-:Y:S11]  /*6420*/  @P0 BRA `(.L_x_109) ;  /* 0x0000000000080947 */ /* 0x010ff60003800000 */
[----:B------:R-:W1:Y:S02]  /*6430*/  SYNCS.PHASECHK.TRANS64.TRYWAIT P0, [R106+URZ+0xa0], R2 ;  /* 0x0000a0026a0075a7 */ /* 0x000e6400080011ff */
[----:B-1----:R-:W-:Y:S05]  /*6440*/  @!P0 BRA `(.L_x_110) ;  /* 0x00000024005c8947 */ /* 0x002fea0003800000 */
.L_x_109:
[----:B------:R-:W-:Y:S05]  /*6450*/  @!P1 BRA `(.L_x_111) ;  /* 0x0000000000409947 */ /* 0x000fea0003800000 */
[----:B------:R-:W4:Y:S01]  /*6460*/  LDCU.64 UR8, c[0x4][0x70] ;  /* 0x01000e00ff0877ac */ /* 0x000f220008000a00 */
[----:B------:R-:W-:Y:S01]  /*6470*/  MOV R3, 0x0 ;  /* 0x0000000000037802 */ /* 0x000fe20000000f00 */
[----:B------:R-:W-:Y:S02]  /*6480*/  HFMA2 R12, -RZ, RZ, 0, 5.9604644775390625e-08 ;  /* 0x00000001ff0c7431 */ /* 0x000fe400000001ff */
[----:B------:R-:W-:Y:S02]  /*6490*/  IMAD.MOV.U32 R8, RZ, RZ, 0x192 ;  /* 0x00000192ff087424 */ /* 0x000fe400078e00ff */
[----:B------:R-:W-:Y:S01]  /*64a0*/  IMAD.MOV.U32 R13, RZ, RZ, RZ ;  /* 0x000000ffff0d7224 */ /* 0x000fe200078e00ff */
[----:B------:R-:W5:Y:S01]  /*64b0*/  LDCU.64 UR6, c[0x4][0x78] ;  /* 0x01000f00ff0677ac */ /* 0x000f620008000a00 */
[----:B-1----:R-:W1:Y:S01]  /*64c0*/  LDC.64 R2, c[0x4][R3] ;  /* 0x0100000003027b82 */ /* 0x002e620000000a00 */
[----:B------:R-:W2:Y:S01]  /*64d0*/  LDCU.64 UR4, c[0x4][0x10] ;  /* 0x01000200ff0477ac */ /* 0x000ea20008000a00 */
[----:B----4-:R-:W-:Y:S01]  /*64e0*/  MOV R5, UR9 ;  /* 0x0000000900057c02 */ /* 0x010fe20008000f00 */
[----:B------:R-:W-:Y:S01]  /*64f0*/  IMAD.U32 R4, RZ, RZ, UR8 ;  /* 0x00000008ff047e24 */ /* 0x000fe2000f8e00ff */
[----:B-----5:R-:W-:Y:S01]  /*6500*/  MOV R7, UR7 ;  /* 0x0000000700077c02 */ /* 0x020fe20008000f00 */
[----:B------:R-:W-:Y:S01]  /*6510*/  IMAD.U32 R6, RZ, RZ, UR6 ;  /* 0x00000006ff067e24 */ /* 0x000fe2000f8e00ff */
[----:B--2---:R-:W-:Y:S01]  /*6520*/  MOV R11, UR5 ;  /* 0x00000005000b7c02 */ /* 0x004fe20008000f00 */
[----:B------:R-:W-:Y:S02]  /*6530*/  IMAD.U32 R10, RZ, RZ, UR4 ;  /* 0x00000004ff0a7e24 */ /* 0x000fe4000f8e00ff */
[----:B------:R-:W-:Y:S07]  /*6540*/  LEPC R20, `(.L_x_111) ;  /* 0x000000001014794e */ /* 0x000fee0000000000 */
[----:B-1-3--:R-:W-:Y:S05]  /*6550*/  CALL.ABS.NOINC R2 ;  /* 0x0000000002007343 */ /* 0x00afea0003c00000 */
.L_x_111:
[----:B------:R-:W-:Y:S01]  /*6560*/  SHF.L.U32 R50, R56, 0x10, RZ ;  /* 0x0000001038327819 */ /* 0x000fe200000006ff */
[----:B------:R-:W-:Y:S05]  /*6570*/  WARPSYNC.ALL ;  /* 0x0000000000007948 */ /* 0x000fea0003800000 */
[----:B------:R-:W-:Y:S01]  /*6580*/  R2UR UR4, R48 ;  /* 0x00000000300472ca */ /* 0x000fe200000e0000 */
[----:B------:R-:W-:Y:S01]  /*6590*/  BSSY.RECONVERGENT B0, `(.L_x_112) ;  /* 0x0000085000007945 */ /* 0x000fe20003800200 */
[----:B------:R-:W-:Y:S02]  /*65a0*/  LOP3.LUT R51, R56, 0xffff0000, RZ, 0xc0, !PT ;  /* 0xffff000038337812 */ /* 0x000fe400078ec0ff */
[----:B------:R-:W-:Y:S02]  /*65b0*/  SHF.L.U32 R52, R57, 0x10, RZ ;  /* 0x0000001039347819 */ /* 0x000fe400000006ff */
[----:B------:R-:W-:Y:S07]  /*65c0*/  ISETP.NE.AND P0, PT, R104, RZ, PT ;  /* 0x000000ff6800720c */ /* 0x000fee0003f05270 */
[----:B------:R-:W2:Y:S02]  /*65d0*/  LDTM.x32 R4, tmem[UR4] ;  /* 0x00000004000479ee */ /* 0x000ea400082c0000 */
[C---:B--2---:R-:W-:Y:S01]  /*65e0*/  FMUL R0, R47.reuse, R4 ;  /* 0x000000042f007220 */ /* 0x044fe20000400000 */
[C---:B-1----:R-:W-:Y:S01]  /*65f0*/  FMUL R2, R47.reuse, R5 ;  /* 0x000000052f027220 */ /* 0x042fe20000400000 */
[C---:B------:R-:W-:Y:S01]  /*6600*/  FMUL R4, R47.reuse, R8 ;  /* 0x000000082f047220 */ /* 0x040fe20000400000 */
[C---:B------:R-:W-:Y:S01]  /*6610*/  FMUL R3, R47.reuse, R6 ;  /* 0x000000062f037220 */ /* 0x040fe20000400000 */
[C---:B------:R-:W-:Y:S01]  /*6620*/  FMUL R5, R47.reuse, R9 ;  /* 0x000000092f057220 */ /* 0x040fe20000400000 */
[C---:B------:R-:W-:Y:S01]  /*6630*/  FMUL R8, R47.reuse, R12 ;  /* 0x0000000c2f087220 */ /* 0x040fe20000400000 */
[C---:B------:R-:W-:Y:S01]  /*6640*/  FMUL R6, R47.reuse, R10 ;  /* 0x0000000a2f067220 */ /* 0x040fe20000400000 */
[C---:B------:R-:W-:Y:S01]  /*6650*/  FMUL R9, R47.reuse, R13 ;  /* 0x0000000d2f097220 */ /* 0x040fe20000400000 */
[----:B------:R-:W-:Y:S01]  /*6660*/  FMUL R12, R47, R16 ;  /* 0x000000102f0c7220 */ /* 0x000fe20000400000 */
[----:B------:R-:W-:Y:S01]  /*6670*/  FFMA R0, R49, R50, R0 ;  /* 0x0000003231007223 */ /* 0x000fe20000000000 */
[C---:B------:R-:W-:Y:S01]  /*6680*/  FMUL R10, R47.reuse, R14 ;  /* 0x0000000e2f0a7220 */ /* 0x040fe20000400000 */
[C---:B------:R-:W-:Y:S01]  /*6690*/  FMUL R13, R47.reuse, R17 ;  /* 0x000000112f0d7220 */ /* 0x040fe20000400000 */
[----:B------:R-:W-:Y:S01]  /*66a0*/  FMUL R16, R47, R20 ;  /* 0x000000142f107220 */ /* 0x000fe20000400000 */
[----:B------:R-:W-:Y:S01]  /*66b0*/  FFMA R2, R49, R51, R2 ;  /* 0x0000003331027223 */ /* 0x000fe20000000002 */
[C---:B------:R-:W-:Y:S01]  /*66c0*/  FMUL R14, R47.reuse, R18 ;  /* 0x000000122f0e7220 */ /* 0x040fe20000400000 */
[C---:B------:R-:W-:Y:S01]  /*66d0*/  FMUL R17, R47.reuse, R21 ;  /* 0x000000152f117220 */ /* 0x040fe20000400000 */
[C---:B------:R-:W-:Y:S01]  /*66e0*/  FMUL R20, R47.reuse, R24 ;  /* 0x000000182f147220 */ /* 0x040fe20000400000 */
[C---:B------:R-:W-:Y:S01]  /*66f0*/  FMUL R18, R47.reuse, R22 ;  /* 0x000000162f127220 */ /* 0x040fe20000400000 */
[C---:B------:R-:W-:Y:S01]  /*6700*/  FMUL R21, R47.reuse, R25 ;  /* 0x000000192f157220 */ /* 0x040fe20000400000 */
[C---:B------:R-:W-:Y:S01]  /*6710*/  FMUL R24, R47.reuse, R28 ;  /* 0x0000001c2f187220 */ /* 0x040fe20000400000 */
[C---:B------:R-:W-:Y:S01]  /*6720*/  FMUL R22, R47.reuse, R26 ;  /* 0x0000001a2f167220 */ /* 0x040fe20000400000 */
[C---:B------:R-:W-:Y:S01]  /*6730*/  FMUL R25, R47.reuse, R29 ;  /* 0x0000001d2f197220 */ /* 0x040fe20000400000 */
[----:B------:R-:W-:Y:S01]  /*6740*/  FMUL R28, R47, R32 ;  /* 0x000000202f1c7220 */ /* 0x000fe20000400000 */
[----:B------:R-:W-:Y:S01]  /*6750*/  LOP3.LUT R32, R57, 0xffff0000, RZ, 0xc0, !PT ;  /* 0xffff000039207812 */ /* 0x000fe200078ec0ff */
[C---:B------:R-:W-:Y:S01]  /*6760*/  FMUL R26, R47.reuse, R30 ;  /* 0x0000001e2f1a7220 */ /* 0x040fe20000400000 */
[----:B------:R-:W-:Y:S01]  /*6770*/  FMUL R29, R47, R33 ;  /* 0x000000212f1d7220 */ /* 0x000fe20000400000 */
[----:B------:R-:W-:Y:S01]  /*6780*/  SHF.L.U32 R33, R58, 0x10, RZ ;  /* 0x000000103a217819 */ /* 0x000fe200000006ff */
[----:B------:R-:W-:Y:S01]  /*6790*/  FFMA R3, R49, R52, R3 ;  /* 0x0000003431037223 */ /* 0x000fe20000000003 */
[----:B------:R-:W-:Y:S01]  /*67a0*/  F2FP.BF16.F32.PACK_AB R52, R2, R0 ;  /* 0x000000000234723e */ /* 0x000fe200000010ff */
[----:B------:R-:W-:Y:S01]  /*67b0*/  FMUL R7, R47, R7 ;  /* 0x000000072f077220 */ /* 0x000fe20000400000 */
[----:B------:R-:W-:Y:S01]  /*67c0*/  SHF.L.U32 R0, R59, 0x10, RZ ;  /* 0x000000103b007819 */ /* 0x000fe200000006ff */
[----:B------:R-:W-:Y:S01]  /*67d0*/  FMUL R30, R47, R34 ;  /* 0x000000222f1e7220 */ /* 0x000fe20000400000 */
[----:B------:R-:W-:Y:S01]  /*67e0*/  LOP3.LUT R34, R58, 0xffff0000, RZ, 0xc0, !PT ;  /* 0xffff00003a227812 */ /* 0x000fe200078ec0ff */
[----:B------:R-:W-:Y:S01]  /*67f0*/  FFMA R7, R49, R32, R7 ;  /* 0x0000002031077223 */ /* 0x000fe20000000007 */
[----:B------:R-:W-:Y:S01]  /*6800*/  LOP3.LUT R2, R59, 0xffff0000, RZ, 0xc0, !PT ;  /* 0xffff00003b027812 */ /* 0x000fe200078ec0ff */
[----:B------:R-:W-:Y:S01]  /*6810*/  FFMA R4, R49, R33, R4 ;  /* 0x0000002131047223 */ /* 0x000fe20000000004 */
[----:B------:R-:W-:Y:S01]  /*6820*/  FMUL R11, R47, R11 ;  /* 0x0000000b2f0b7220 */ /* 0x000fe20000400000 */
[----:B------:R-:W-:Y:S01]  /*6830*/  FFMA R5, R49, R34, R5 ;  /* 0x0000002231057223 */ /* 0x000fe20000000005 */
[----:B------:R-:W-:Y:S01]  /*6840*/  F2FP.BF16.F32.PACK_AB R53, R7, R3 ;  /* 0x000000030735723e */ /* 0x000fe200000010ff */
[C---:B------:R-:W-:Y:S01]  /*6850*/  FFMA R6, R49.reuse, R0, R6 ;  /* 0x0000000031067223 */ /* 0x040fe20000000006 */
[C---:B------:R-:W-:Y:S01]  /*6860*/  SHF.L.U32 R0, R64.reuse, 0x10, RZ ;  /* 0x0000001040007819 */ /* 0x040fe200000006ff */
[----:B------:R-:W-:Y:S01]  /*6870*/  FFMA R11, R49, R2, R11 ;  /* 0x00000002310b7223 */ /* 0x000fe2000000000b */
[----:B------:R-:W-:Y:S01]  /*6880*/  LOP3.LUT R2, R64, 0xffff0000, RZ, 0xc0, !PT ;  /* 0xffff000040027812 */ /* 0x000fe200078ec0ff */
[----:B------:R-:W-:Y:S01]  /*6890*/  FMUL R15, R47, R15 ;  /* 0x0000000f2f0f7220 */ /* 0x000fe20000400000 */
[----:B------:R-:W-:Y:S01]  /*68a0*/  SHF.L.U32 R3, R65, 0x10, RZ ;  /* 0x0000001041037819 */ /* 0x000fe200000006ff */
[----:B------:R-:W-:Y:S01]  /*68b0*/  FFMA R8, R49, R0, R8 ;  /* 0x0000000031087223 */ /* 0x000fe20000000008 */
[----:B------:R-:W-:Y:S01]  /*68c0*/  LOP3.LUT R0, R65, 0xffff0000, RZ, 0xc0, !PT ;  /* 0xffff000041007812 */ /* 0x000fe200078ec0ff */
[C---:B------:R-:W-:Y:S01]  /*68d0*/  FFMA R9, R49.reuse, R2, R9 ;  /* 0x0000000231097223 */ /* 0x040fe20000000009 */
[C---:B------:R-:W-:Y:S01]  /*68e0*/  SHF.L.U32 R2, R66.reuse, 0x10, RZ ;  /* 0x0000001042027819 */ /* 0x040fe200000006ff */
[----:B------:R-:W-:Y:S01]  /*68f0*/  FFMA R10, R49, R3, R10 ;  /* 0x00000003310a7223 */ /* 0x000fe2000000000a */
[----:B------:R-:W-:Y:S01]  /*6900*/  SHF.L.U32 R3, R67, 0x10, RZ ;  /* 0x0000001043037819 */ /* 0x000fe200000006ff */
[C---:B------:R-:W-:Y:S01]  /*6910*/  FFMA R15, R49.reuse, R0, R15 ;  /* 0x00000000310f7223 */ /* 0x040fe2000000000f */
[----:B------:R-:W-:Y:S01]  /*6920*/  LOP3.LUT R0, R66, 0xffff0000, RZ, 0xc0, !PT ;  /* 0xffff000042007812 */ /* 0x000fe200078ec0ff */
[----:B------:R-:W-:Y:S01]  /*6930*/  FFMA R12, R49, R2, R12 ;  /* 0x00000002310c7223 */ /* 0x000fe2000000000c */
[C---:B------:R-:W-:Y:S01]  /*6940*/  SHF.L.U32 R2, R72.reuse, 0x10, RZ ;  /* 0x0000001048027819 */ /* 0x040fe200000006ff */
[----:B------:R-:W-:Y:S01]  /*6950*/  FMUL R19, R47, R19 ;  /* 0x000000132f137220 */ /* 0x000fe20000400000 */
[----:B------:R-:W-:Y:S01]  /*6960*/  F2FP.BF16.F32.PACK_AB R54, R5, R4 ;  /* 0x000000040536723e */ /* 0x000fe200000010ff */
[----:B------:R-:W-:Y:S01]  /*6970*/  FFMA R13, R49, R0, R13 ;  /* 0x00000000310d7223 */ /* 0x000fe2000000000d */
[----:B------:R-:W-:Y:S01]  /*6980*/  LOP3.LUT R0, R67, 0xffff0000, RZ, 0xc0, !PT ;  /* 0xffff000043007812 */ /* 0x000fe200078ec0ff */
[----:B------:R-:W-:Y:S01]  /*6990*/  FFMA R14, R49, R3, R14 ;  /* 0x00000003310e7223 */ /* 0x000fe2000000000e */
[----:B------:R-:W-:Y:S01]  /*69a0*/  LOP3.LUT R3, R72, 0xffff0000, RZ, 0xc0, !PT ;  /* 0xffff000048037812 */ /* 0x000fe200078ec0ff */
[----:B------:R-:W-:Y:S01]  /*69b0*/  FMUL R23, R47, R23 ;  /* 0x000000172f177220 */ /* 0x000fe20000400000 */
[----:B------:R-:W-:Y:S01]  /*69c0*/  F2FP.BF16.F32.PACK_AB R55, R11, R6 ;  /* 0x000000060b37723e */ /* 0x000fe200000010ff */
[----:B------:R-:W-:Y:S01]  /*69d0*/  FFMA R19, R49, R0, R19 ;  /* 0x0000000031137223 */ /* 0x000fe20000000013 */
[----:B------:R-:W-:Y:S01]  /*69e0*/  SHF.L.U32 R0, R73, 0x10, RZ ;  /* 0x0000001049007819 */ /* 0x000fe200000006ff */
[----:B------:R-:W-:Y:S01]  /*69f0*/  FFMA R16, R49, R2, R16 ;  /* 0x0000000231107223 */ /* 0x000fe20000000010 */
[----:B------:R-:W-:Y:S01]  /*6a00*/  LOP3.LUT R2, R73, 0xffff0000, RZ, 0xc0, !PT ;  /* 0xffff000049027812 */ /* 0x000fe200078ec0ff */
[----:B------:R-:W-:Y:S01]  /*6a10*/  FFMA R17, R49, R3, R17 ;  /* 0x0000000331117223 */ /* 0x000fe20000000011 */
[----:B------:R-:W-:Y:S01]  /*6a20*/  SHF.L.U32 R3, R75, 0x10, RZ ;  /* 0x000000104b037819 */ /* 0x000fe200000006ff */
[----:B------:R-:W-:Y:S01]  /*6a30*/  FFMA R18, R49, R0, R18 ;  /* 0x0000000031127223 */ /* 0x000fe20000000012 */
[C---:B------:R-:W-:Y:S01]  /*6a40*/  SHF.L.U32 R0, R74.reuse, 0x10, RZ ;  /* 0x000000104a007819 */ /* 0x040fe200000006ff */
[----:B------:R1:W-:Y:S01]  /*6a50*/  STS.128 [R63], R52 ;  /* 0x000000343f007388 */ /* 0x0003e20000000c00 */
[----:B------:R-:W-:Y:S01]  /*6a60*/  F2FP.BF16.F32.PACK_AB R8, R9, R8 ;  /* 0x000000080908723e */ /* 0x000fe200000010ff */
[C---:B------:R-:W-:Y:S01]  /*6a70*/  FFMA R23, R49.reuse, R2, R23 ;  /* 0x0000000231177223 */ /* 0x040fe20000000017 */
[----:B------:R-:W-:Y:S01]  /*6a80*/  LOP3.LUT R2, R74, 0xffff0000, RZ, 0xc0, !PT ;  /* 0xffff00004a027812 */ /* 0x000fe200078ec0ff */
[----:B------:R-:W-:Y:S01]  /*6a90*/  FFMA R20, R49, R0, R20 ;  /* 0x0000000031147223 */ /* 0x000fe20000000014 */
[----:B------:R-:W-:Y:S01]  /*6aa0*/  LOP3.LUT R0, R75, 0xffff0000, RZ, 0xc0, !PT ;  /* 0xffff00004b007812 */ /* 0x000fe200078ec0ff */
[----:B------:R-:W-:Y:S01]  /*6ab0*/  FMUL R27, R47, R27 ;  /* 0x0000001b2f1b7220 */ /* 0x000fe20000400000 */
[----:B------:R-:W-:Y:S01]  /*6ac0*/  F2FP.BF16.F32.PACK_AB R9, R15, R10 ;  /* 0x0000000a0f09723e */ /* 0x000fe200000010ff */
[C---:B------:R-:W-:Y:S01]  /*6ad0*/  FFMA R21, R49.reuse, R2, R21 ;  /* 0x0000000231157223 */ /* 0x040fe20000000015 */
[C---:B------:R-:W-:Y:S01]  /*6ae0*/  FFMA R22, R49.reuse, R3, R22 ;  /* 0x0000000331167223 */ /* 0x040fe20000000016 */
[----:B------:R-:W-:Y:S01]  /*6af0*/  FFMA R27, R49, R0, R27 ;  /* 0x00000000311b7223 */ /* 0x000fe2000000001b */
[C---:B------:R-:W-:Y:S01]  /*6b00*/  SHF.L.U32 R2, R80.reuse, 0x10, RZ ;  /* 0x0000001050027819 */ /* 0x040fe200000006ff */
[C---:B------:R-:W-:Y:S01]  /*6b10*/  FMUL R31, R47.reuse, R31 ;  /* 0x0000001f2f1f7220 */ /* 0x040fe20000400000 */
[----:B------:R-:W-:Y:S01]  /*6b20*/  LOP3.LUT R0, R80, 0xffff0000, RZ, 0xc0, !PT ;  /* 0xffff000050007812 */ /* 0x000fe200078ec0ff */
[----:B------:R-:W-:Y:S01]  /*6b30*/  FMUL R35, R47, R35 ;  /* 0x000000232f237220 */ /* 0x000fe20000400000 */
[----:B------:R-:W-:Y:S01]  /*6b40*/  SHF.L.U32 R3, R81, 0x10, RZ ;  /* 0x0000001051037819 */ /* 0x000fe200000006ff */
[----:B------:R-:W-:Y:S01]  /*6b50*/  FFMA R24, R49, R2, R24 ;  /* 0x0000000231187223 */ /* 0x000fe20000000018 */
[----:B------:R-:W-:Y:S01]  /*6b60*/  F2FP.BF16.F32.PACK_AB R10, R13, R12 ;  /* 0x0000000c0d0a723e */ /* 0x000fe200000010ff */
[----:B------:R-:W-:Y:S01]  /*6b70*/  FFMA R25, R49, R0, R25 ;  /* 0x0000000031197223 */ /* 0x000fe20000000019 */
[----:B------:R-:W-:Y:S01]  /*6b80*/  F2FP.BF16.F32.PACK_AB R11, R19, R14 ;  /* 0x0000000e130b723e */ /* 0x000fe200000010ff */
[----:B------:R-:W-:Y:S01]  /*6b90*/  FFMA R26, R49, R3, R26 ;  /* 0x00000003311a7223 */ /* 0x000fe2000000001a */
[----:B------:R-:W-:Y:S02]  /*6ba0*/  LOP3.LUT R0, R81, 0xffff0000, RZ, 0xc0, !PT ;  /* 0xffff000051007812 */ /* 0x000fe400078ec0ff */
[C---:B------:R-:W-:Y:S01]  /*6bb0*/  SHF.L.U32 R2, R82.reuse, 0x10, RZ ;  /* 0x0000001052027819 */ /* 0x040fe200000006ff */
[----:B------:R1:W-:Y:S01]  /*6bc0*/  STS.128 [R62+0x10], R8 ;  /* 0x000010083e007388 */ /* 0x0003e20000000c00 */
[----:B------:R-:W-:Y:S01]  /*6bd0*/  LOP3.LUT R3, R82, 0xffff0000, RZ, 0xc0, !PT ;  /* 0xffff000052037812 */ /* 0x000fe200078ec0ff */
[----:B------:R-:W-:Y:S01]  /*6be0*/  FFMA R31, R49, R0, R31 ;  /* 0x00000000311f7223 */ /* 0x000fe2000000001f */
[----:B------:R-:W-:Y:S01]  /*6bf0*/  SHF.L.U32 R4, R83, 0x10, RZ ;  /* 0x0000001053047819 */ /* 0x000fe200000006ff */
[----:B------:R-:W-:Y:S01]  /*6c00*/  FFMA R28, R49, R2, R28 ;  /* 0x00000002311c7223 */ /* 0x000fe2000000001c */
[----:B------:R-:W-:Y:S01]  /*6c10*/  F2FP.BF16.F32.PACK_AB R16, R17, R16 ;  /* 0x000000101110723e */ /* 0x000fe200000010ff */
[----:B------:R-:W-:Y:S01]  /*6c20*/  FFMA R29, R49, R3, R29 ;  /* 0x00000003311d7223 */ /* 0x000fe2000000001d */
[----:B------:R-:W-:Y:S01]  /*6c30*/  LOP3.LUT R5, R83, 0xffff0000, RZ, 0xc0, !PT ;  /* 0xffff000053057812 */ /* 0x000fe200078ec0ff */
[----:B------:R-:W-:Y:S01]  /*6c40*/  FFMA R30, R49, R4, R30 ;  /* 0x00000004311e7223 */ /* 0x000fe2000000001e */
[----:B------:R-:W-:Y:S02]  /*6c50*/  F2FP.BF16.F32.PACK_AB R17, R23, R18 ;  /* 0x000000121711723e */ /* 0x000fe400000010ff */
[----:B------:R-:W-:Y:S01]  /*6c60*/  F2FP.BF16.F32.PACK_AB R18, R21, R20 ;  /* 0x000000141512723e */ /* 0x000fe200000010ff */
[----:B------:R-:W-:Y:S01]  /*6c70*/  FFMA R35, R49, R5, R35 ;  /* 0x0000000531237223 */ /* 0x000fe20000000023 */
[----:B------:R-:W-:Y:S02]  /*6c80*/  F2FP.BF16.F32.PACK_AB R19, R27, R22 ;  /* 0x000000161b13723e */ /* 0x000fe400000010ff */
[----:B------:R-:W-:Y:S02]  /*6c90*/  F2FP.BF16.F32.PACK_AB R24, R25, R24 ;  /* 0x000000181918723e */ /* 0x000fe400000010ff */
[----:B------:R-:W-:Y:S01]  /*6ca0*/  F2FP.BF16.F32.PACK_AB R25, R31, R26 ;  /* 0x0000001a1f19723e */ /* 0x000fe200000010ff */
[----:B------:R1:W-:Y:S01]  /*6cb0*/  STS.128 [R61+0x20], R16 ;  /* 0x000020103d007388 */ /* 0x0003e20000000c00 */
[----:B------:R-:W-:Y:S02]  /*6cc0*/  F2FP.BF16.F32.PACK_AB R26, R29, R28 ;  /* 0x0000001c1d1a723e */ /* 0x000fe400000010ff */
[----:B------:R-:W-:Y:S05]  /*6cd0*/  F2FP.BF16.F32.PACK_AB R27, R35, R30 ;  /* 0x0000001e231b723e */ /* 0x000fea00000010ff */
[----:B------:R1:W-:Y:S01]  /*6ce0*/  STS.128 [R60+0x10], R24 ;  /* 0x000010183c007388 */ /* 0x0003e20000000c00 */
[----:B------:R-:W-:Y:S01]  /*6cf0*/  @!PT LDS RZ, [RZ] ;  /* 0x00000000fffff984 */ /* 0x000fe20000000800 */
[----:B------:R-:W-:Y:S01]  /*6d00*/  @!PT LDS RZ, [RZ] ;  /* 0x00000000fffff984 */ /* 0x000fe20000000800 */
[----:B------:R-:W-:Y:S01]  /*6d10*/  @!PT LDS RZ, [RZ] ;  /* 0x00000000fffff984 */ /* 0x000fe20000000800 */
[----:B------:R-:W-:Y:S01]  /*6d20*/  @!PT LDS RZ, [RZ] ;  /* 0x00000000fffff984 */ /* 0x000fe20000000800 */
[----:B------:R2:W-:Y:S07]  /*6d30*/  MEMBAR.ALL.CTA ;  /* 0x0000000000007992 */ /* 0x0005ee0000008000 */
[----:B--2---:R-:W2:Y:S02]  /*6d40*/  FENCE.VIEW.ASYNC.S ;  /* 0x00000000000073c6 */ /* 0x004ea40000000000 */
[----:B--2---:R-:W-:Y:S06]  /*6d50*/  BAR.SYNC.DEFER_BLOCKING 0x1, 0x80 ;  /* 0x0042000000007b1d */ /* 0x004fec0000010000 */
[----:B------:R-:W-:Y:S05]  /*6d60*/  @P0 BRA `(.L_x_113) ;  /* 0x00000000001c0947 */ /* 0x000fea0003800000 */
[----:B------:R-:W-:Y:S01]  /*6d70*/  R2UR UR4, R68 ;  /* 0x00000000440472ca */ /* 0x000fe200000e0000 */
[----:B------:R-:W-:Y:S01]  /*6d80*/  UIADD3 UR6, UP0, UPT, UR54, 0x680, URZ ;  /* 0x0000068036067890 */ /* 0x000fe2000ff1e0ff */
[----:B------:R-:W-:Y:S03]  /*6d90*/  UMOV UR43, UR36 ;  /* 0x00000024002b7c82 */ /* 0x000fe60008000000 */
[----:B------:R-:W-:Y:S08]  /*6da0*/  UIADD3.X UR7, UPT, UPT, URZ, UR55, URZ, UP0, !UPT ;  /* 0x00000037ff077290 */ /* 0x000ff000087fe4ff */
[----:B------:R-:W-:Y:S09]  /*6db0*/  UIADD3 UR40, UPT, UPT, UR48, 0x200, UR4 ;  /* 0x0000020030287890 */ /* 0x000ff2000fffe004 */
[----:B------:R2:W-:Y:S02]  /*6dc0*/  UTMASTG.3D [UR40], [UR6] ;  /* 0x00000028060073b5 */ /* 0x0005e40008010000 */
[----:B--2---:R0:W-:Y:S02]  /*6dd0*/  UTMACMDFLUSH ;  /* 0x00000000000079b7 */ /* 0x0041e40000000000 */
.L_x_113:
[----:B------:R-:W-:Y:S05]  /*6de0*/  BSYNC.RECONVERGENT B0 ;  /* 0x0000000000007941 */ /* 0x000fea0003800200 */
.L_x_112:
[----:B------:R-:W-:Y:S01]  /*6df0*/  UIADD3 UR40, UPT, UPT, UR56, 0x1, URZ ;  /* 0x0000000138287890 */ /* 0x000fe2000fffe0ff */
[----:B------:R-:W-:Y:S03]  /*6e00*/  BSSY.RECONVERGENT B0, `(.L_x_114) ;  /* 0x0000005000007945 */ /* 0x000fe60003800200 */
[----:B------:R-:W-:Y:S04]  /*6e10*/  UISETP.NE.AND UP0, UPT, UR40, 0x3, UPT ;  /* 0x000000032800788c */ /* 0x000fe8000bf05270 */
[----:B------:R-:W-:Y:S01]  /*6e20*/  USEL UR43, UR40, URZ, UP0 ;  /* 0x000000ff282b7287 */ /* 0x000fe20008000000 */
[----:B------:R-:W-:Y:S11]  /*6e30*/  @P0 BRA `(.L_x_115) ;  /* 0x0000000000040947 */ /* 0x000ff60003800000 */
[----:B------:R-:W-:Y:S04]  /*6e40*/  DEPBAR.LE SB0, 0x1 ;  /* 0x000080400000791a */ /* 0x000fe80000000000 */
.L_x_115:
[----:B------:R-:W-:Y:S05]  /*6e50*/  BSYNC.RECONVERGENT B0 ;  /* 0x0000000000007941 */ /* 0x000fea0003800200 */
.L_x_114:
[----:B------:R-:W-:Y:S01]  /*6e60*/  BAR.SYNC.DEFER_BLOCKING 0x1, 0x80 ;  /* 0x0042000000007b1d */ /* 0x000fe20000010000 */
[----:B------:R-:W-:Y:S01]  /*6e70*/  ISETP.NE.AND P1, PT, R109, RZ, PT ;  /* 0x000000ff6d00720c */ /* 0x000fe20003f25270 */
[----:B------:R-:W-:Y:S01]  /*6e80*/  UISETP.NE.AND UP0, UPT, UR50, URZ, UPT ;  /* 0x000000ff3200728c */ /* 0x000fe2000bf05270 */
[----:B------:R-:W-:Y:S11]  /*6e90*/  LEA R2, R69, UR48, 0x3 ;  /* 0x0000003045027c11 */ /* 0x000ff6000f8e18ff */
[----:B------:R-:W-:Y:S01]  /*6ea0*/  @P1 SHF.L.U32 R3, R71, 0x1f, RZ ;  /* 0x0000001f47031819 */ /* 0x000fe200000006ff */
[----:B------:R-:W-:Y:S06]  /*6eb0*/  BRA.U !UP0, `(.L_x_116) ;  /* 0x0000000108247547 */ /* 0x000fec000b800000 */
[----:B------:R-:W-:Y:S01]  /*6ec0*/  IMAD.U32 R4, RZ, RZ, UR49 ;  /* 0x00000031ff047e24 */ /* 0x000fe2000f8e00ff */
[----:B------:R-:W-:Y:S01]  /*6ed0*/  MOV R0, UR37 ;  /* 0x0000002500007c02 */ /* 0x000fe20008000f00 */
[----:B------:R-:W-:Y:S03]  /*6ee0*/  UIADD3 UR49, UPT, UPT, UR49, 0x1, URZ ;  /* 0x0000000131317890 */ /* 0x000fe6000fffe0ff */
[----:B------:R-:W-:Y:S01]  /*6ef0*/  @P1 LEA R4, R4, UR48, 0x3 ;  /* 0x0000003004041c11 */ /* 0x000fe2000f8e18ff */
[----:B------:R-:W-:Y:S04]  /*6f00*/  UISETP.NE.AND UP0, UPT, UR49, 0x3, UPT ;  /* 0x000000033100788c */ /* 0x000fe8000bf05270 */
[----:B------:R-:W-:Y:S01]  /*6f10*/  @P1 VIADD R4, R4, 0x58 ;  /* 0x0000005804041836 */ /* 0x000fe20000000000 */
[----:B------:R-:W-:Y:S04]  /*6f20*/  USEL UR49, UR49, URZ, UP0 ;  /* 0x000000ff31317287 */ /* 0x000fe80008000000 */
[----:B------:R-:W-:Y:S04]  /*6f30*/  @P1 PRMT R0, R0, 0x654, R4 ;  /* 0x0000065400001816 */ /* 0x000fe80000000004 */
[----:B------:R2:W-:Y:S04]  /*6f40*/  @P1 SYNCS.ARRIVE.TRANS64.RED.A1T0 RZ, [R0+URZ], RZ ;  /* 0x000000ff00ff19a7 */ /* 0x0005e800081004ff */
.L_x_116:
[----:B------:R-:W4:Y:S01]  /*6f50*/  @P1 SYNCS.PHASECHK.TRANS64.TRYWAIT P0, [R2+URZ+0x40], R3 ;  /* 0x00004003020015a7 */ /* 0x000f2200080011ff */
[----:B------:R-:W-:Y:S01]  /*6f60*/  BSSY B1, `(.L_x_117) ;  /* 0x0000015000017945 */ /* 0x000fe20003800000 */
[----:B----4-:R-:W-:Y:S03]  /*6f70*/  @P1 SEL R70, RZ, 0x1, !P0 ;  /* 0x00000001ff461807 */ /* 0x010fe60004000000 */
[----:B------:R-:W-:Y:S05]  /*6f80*/  @!P1 BRA `(.L_x_118) ;  /* 0x0000000000489947 */ /* 0x000fea0003800000 */
[----:B------:R-:W-:Y:S01]  /*6f90*/  ISETP.NE.AND P1, PT, R76, RZ, PT ;  /* 0x000000ff4c00720c */ /* 0x000fe20003f25270 */
[----:B------:R-:W-:Y:S01]  /*6fa0*/  BSSY B0, `(.L_x_119) ;  /* 0x000000a000007945 */ /* 0x000fe20003800000 */
[----:B------:R-:W-:Y:S11]  /*6fb0*/  ISETP.NE.AND P0, PT, R70, RZ, PT ;  /* 0x000000ff4600720c */ /* 0x000ff60003f05270 */
[----:B------:R-:W-:Y:S04]  /*6fc0*/  @P1 IMAD R69, R69, 0x2000, R103 ;  /* 0x0000200045451824 */ /* 0x000fe800078e0267 */
[----:B------:R-:W-:Y:S01]  /*6fd0*/  @P1 IMAD.IADD R4, R111, 0x1, R69 ;  /* 0x000000016f041824 */ /* 0x000fe200078e0245 */
[----:B------:R-:W-:Y:S03]  /*6fe0*/  @P1 IADD3 R3, PT, PT, R110, R69, RZ ;  /* 0x000000456e031210 */ /* 0x000fe60007ffe0ff */
[----:B--2---:R-:W-:Y:S01]  /*6ff0*/  @P1 IMAD.IADD R0, R102, 0x1, R4 ;  /* 0x0000000166001824 */ /* 0x004fe200078e0204 */
[----:B------:R-:W-:Y:S06]  /*7000*/  @P0 BRA `(.L_x_120) ;  /* 0x00000000000c0947 */ /* 0x000fec0003800000 */
[----:B------:R-:W-:Y:S04]  /*7010*/  SHF.L.U32 R71, R71, 0x1f, RZ ;  /* 0x0000001f47477819 */ /* 0x000fe800000006ff */
[----:B------:R-:W2:Y:S02]  /*7020*/  SYNCS.PHASECHK.TRANS64.TRYWAIT P0, [R2+URZ+0x40], R71 ;  /* 0x00004047020075a7 */ /* 0x000ea400080011ff */
[----:B--2---:R-:W-:Y:S05]  /*7030*/  @!P0 BRA `(.L_x_121) ;  /* 0x0000001800748947 */ /* 0x004fea0003800000 */
.L_x_120:
[----:B------:R-:W-:Y:S05]  /*7040*/  BSYNC B0 ;  /* 0x0000000000007941 */ /* 0x000fea0003800000 */
.L_x_119:
[----:B------:R-:W-:Y:S11]  /*7050*/  ISETP.NE.AND P0, PT, R76, RZ, PT ;  /* 0x000000ff4c00720c */ /* 0x000ff60003f05270 */
[----:B------:R-:W-:Y:S02]  /*7060*/  @!UPT UIADD3 URZ, UPT, UPT, URZ, URZ, URZ ;  /* 0x000000fffffff290 */ /* 0x000fe4000fffe0ff */
[----:B------:R4:W1:Y:S04]  /*7070*/  @P0 LDS.128 R56, [R69] ;  /* 0x0000000045380984 */ /* 0x0008680000000c00 */
[----:B------:R4:W1:Y:S04]  /*7080*/  @P0 LDS.128 R72, [R3+0x20] ;  /* 0x0000200003480984 */ /* 0x0008680000000c00 */
[----:B------:R4:W1:Y:S04]  /*7090*/  @P0 LDS.128 R64, [R4+0x10] ;  /* 0x0000100004400984 */ /* 0x0008680000000c00 */
[----:B------:R4:W1:Y:S02]  /*70a0*/  @P0 LDS.128 R80, [R0+0x10] ;  /* 0x0000100000500984 */ /* 0x0008640000000c00 */
.L_x_118:
[----:B------:R-:W-:Y:S05]  /*70b0*/  BSYNC B1 ;  /* 0x0000000000017941 */ /* 0x000fea0003800000 */
.L_x_117:
[----:B--2-4-:R-:W-:Y:S05]  /*70c0*/  VIADD R0, R48, 0x20 ;  /* 0x0000002030007836 */ /* 0x014fea0000000000 */
[----:B------:R-:W-:Y:S04]  /*70d0*/  SHF.R.U32.HI R0, RZ, 0x15, R0 ;  /* 0x00000015ff007819 */ /* 0x000fe80000011600 */
[----:B------:R-:W-:Y:S11]  /*70e0*/  LOP3.LUT P0, RZ, R0, 0x3, R96, 0x48, !PT ;  /* 0x0000000300ff7812 */ /* 0x000ff60007804860 */
[----:B------:R-:W-:Y:S02]  /*70f0*/  @!UPT UIADD3 URZ, UPT, UPT, URZ, URZ, URZ ;  /* 0x000000fffffff290 */ /* 0x000fe4000fffe0ff */
[----:B------:R-:W-:Y:S05]  /*7100*/  @!P0 BRA `(.L_x_122) ;  /* 0x0000000000408947 */ /* 0x000fea0003800000 */
[----:B------:R-:W2:Y:S01]  /*7110*/  LDCU.64 UR8, c[0x4][0x70] ;  /* 0x01000e00ff0877ac */ /* 0x000ea20008000a00 */
[----:B------:R-:W-:Y:S01]  /*7120*/  MOV R3, 0x0 ;  /* 0x0000000000037802 */ /* 0x000fe20000000f00 */
[----:B------:R-:W-:Y:S02]  /*7130*/  HFMA2 R12, -RZ, RZ, 0, 5.9604644775390625e-08 ;  /* 0x00000001ff0c7431 */ /* 0x000fe400000001ff */
[----:B-1----:R-:W-:Y:S02]  /*7140*/  IMAD.MOV.U32 R8, RZ, RZ, 0x192 ;  /* 0x00000192ff087424 */ /* 0x002fe400078e00ff */
[----:B------:R-:W-:Y:S01]  /*7150*/  IMAD.MOV.U32 R13, RZ, RZ, RZ ;  /* 0x000000ffff0d7224 */ /* 0x000fe200078e00ff */
[----:B------:R-:W1:Y:S01]  /*7160*/  LDCU.64 UR6, c[0x4][0x78] ;  /* 0x01000f00ff0677ac */ /* 0x000e620008000a00 */
[----:B------:R-:W4:Y:S01]  /*7170*/  LDC.64 R2, c[0x4][R3] ;  /* 0x0100000003027b82 */ /* 0x000f220000000a00 */
[----:B------:R-:W5:Y:S01]  /*7180*/  LDCU.64 UR4, c[0x4][0x10] ;  /* 0x01000200ff0477ac */ /* 0x000f620008000a00 */
[----:B--2---:R-:W-:Y:S01]  /*7190*/  MOV R5, UR9 ;  /* 0x0000000900057c02 */ /* 0x004fe20008000f00 */
[----:B------:R-:W-:Y:S01]  /*71a0*/  IMAD.U32 R4, RZ, RZ, UR8 ;  /* 0x00000008ff047e24 */ /* 0x000fe2000f8e00ff */
[----:B-1----:R-:W-:Y:S01]  /*71b0*/  MOV R7, UR7 ;  /* 0x0000000700077c02 */ /* 0x002fe20008000f00 */
[----:B------:R-:W-:Y:S01]  /*71c0*/  IMAD.U32 R6, RZ, RZ, UR6 ;  /* 0x00000006ff067e24 */ /* 0x000fe2000f8e00ff */
[----:B-----5:R-:W-:Y:S01]  /*71d0*/  MOV R11, UR5 ;  /* 0x00000005000b7c02 */ /* 0x020fe20008000f00 */
[----:B------:R-:W-:Y:S02]  /*71e0*/  IMAD.U32 R10, RZ, RZ, UR4 ;  /* 0x00000004ff0a7e24 */ /* 0x000fe4000f8e00ff */
[----:B------:R-:W-:Y:S07]  /*71f0*/  LEPC R20, `(.L_x_122) ;  /* 0x000000001014794e */ /* 0x000fee0000000000 */
[----:B---34-:R-:W-:Y:S05]  /*7200*/  CALL.ABS.NOINC R2 ;  /* 0x0000000002007343 */ /* 0x018fea0003c00000 */
.L_x_122:
[----:B------:R-:W-:Y:S01]  /*7210*/  ISETP.NE.AND P0, PT, R104, RZ, PT ;  /* 0x000000ff6800720c */ /* 0x000fe20003f05270 */
[----:B------:R-:W-:Y:S05]  /*7220*/  WARPSYNC.ALL ;  /* 0x0000000000007948 */ /* 0x000fea0003800000 */
[----:B------:R-:W-:Y:S01]  /*7230*/  R2UR UR4, R48 ;  /* 0x00000000300472ca */ /* 0x000fe200000e0000 */
[----:B------:R-:W-:Y:S01]  /*7240*/  USHF.L.U32 UR8, UR43, 0xd, URZ ;  /* 0x0000000d2b087899 */ /* 0x000fe200080006ff */
[C---:B-1----:R-:W-:Y:S01]  /*7250*/  SHF.L.U32 R48, R56.reuse, 0x10, RZ ;  /* 0x0000001038307819 */ /* 0x042fe200000006ff */
[----:B------:R-:W-:Y:S01]  /*7260*/  BSSY.RECONVERGENT B0, `(.L_x_123) ;  /* 0x000008d000007945 */ /* 0x000fe20003800200 */
[----:B------:R-:W-:Y:S02]  /*7270*/  LOP3.LUT R50, R56, 0xffff0000, RZ, 0xc0, !PT ;  /* 0xffff000038327812 */ /* 0x000fe400078ec0ff */
[C---:B------:R-:W-:Y:S02]  /*7280*/  SHF.L.U32 R51, R57.reuse, 0x10, RZ ;  /* 0x0000001039337819 */ /* 0x040fe400000006ff */
[----:B------:R-:W-:Y:S02]  /*7290*/  LOP3.LUT R52, R57, 0xffff0000, RZ, 0xc0, !PT ;  /* 0xffff000039347812 */ /* 0x000fe400078ec0ff */
[C---:B------:R-:W-:Y:S02]  /*72a0*/  SHF.L.U32 R53, R58.reuse, 0x10, RZ ;  /* 0x000000103a357819 */ /* 0x040fe400000006ff */
[----:B------:R-:W-:Y:S01]  /*72b0*/  IADD3 R0, PT, PT, R103, UR8, RZ ;  /* 0x0000000867007c10 */ /* 0x000fe2000fffe0ff */
[----:B------:R-:W1:Y:S01]  /*72c0*/  LDTM.x32 R4, tmem[UR4+0x20] ;  /* 0x00002004000479ee */ /* 0x000e6200082c0000 */
[----:B------:R-:W-:Y:S01]  /*72d0*/  LOP3.LUT R54, R58, 0xffff0000, RZ, 0xc0, !PT ;  /* 0xffff00003a367812 */ /* 0x000fe200078ec0ff */
[----:B------:R-:W-:Y:S01]  /*72e0*/  NOP ;  /* 0x0000000000007918 */ /* 0x000fe20000000000 */
[C---:B------:R-:W-:Y:S02]  /*72f0*/  SHF.L.U32 R55, R59.reuse, 0x10, RZ ;  /* 0x000000103b377819 */ /* 0x040fe400000006ff */
[----:B------:R-:W-:Y:S02]  /*7300*/  LOP3.LUT R56, R59, 0xffff0000, RZ, 0xc0, !PT ;  /* 0xffff00003b387812 */ /* 0x000fe400078ec0ff */
[----:B------:R-:W-:Y:S02]  /*7310*/  SHF.L.U32 R57, R64, 0x10, RZ ;  /* 0x0000001040397819 */ /* 0x000fe400000006ff */
[-C--:B------:R-:W-:Y:S02]  /*7320*/  IADD3 R111, PT, PT, R111, R0.reuse, RZ ;  /* 0x000000006f6f7210 */ /* 0x080fe40007ffe0ff */
[----:B------:R-:W-:Y:S02]  /*7330*/  IADD3 R110, PT, PT, R110, R0, RZ ;  /* 0x000000006e6e7210 */ /* 0x000fe40007ffe0ff */
[----:B------:R-:W-:Y:S02]  /*7340*/  LOP3.LUT R58, R64, 0xffff0000, RZ, 0xc0, !PT ;  /* 0xffff0000403a7812 */ /* 0x000fe400078ec0ff */
[C---:B------:R-:W-:Y:S02]  /*7350*/  SHF.L.U32 R59, R65.reuse, 0x10, RZ ;  /* 0x00000010413b7819 */ /* 0x040fe400000006ff */
[----:B---3--:R-:W-:Y:S02]  /*7360*/  LOP3.LUT R60, R65, 0xffff0000, RZ, 0xc0, !PT ;  /* 0xffff0000413c7812 */ /* 0x008fe400078ec0ff */
[C---:B------:R-:W-:Y:S02]  /*7370*/  SHF.L.U32 R61, R66.reuse, 0x10, RZ ;  /* 0x00000010423d7819 */ /* 0x040fe400000006ff */
[----:B------:R-:W-:Y:S02]  /*7380*/  LOP3.LUT R62, R66, 0xffff0000, RZ, 0xc0, !PT ;  /* 0xffff0000423e7812 */ /* 0x000fe400078ec0ff */
[----:B------:R-:W-:Y:S01]  /*7390*/  SHF.L.U32 R63, R67, 0x10, RZ ;  /* 0x00000010433f7819 */ /* 0x000fe200000006ff */
[C---:B-1----:R-:W-:Y:S01]  /*73a0*/  FMUL R4, R47.reuse, R4 ;  /* 0x000000042f047220 */ /* 0x042fe20000400000 */
[----:B------:R-:W-:Y:S01]  /*73b0*/  IADD3 R106, PT, PT, R106, 0xc0, RZ ;  /* 0x000000c06a6a7810 */ /* 0x000fe20007ffe0ff */
[----:B------:R-:W-:Y:S01]  /*73c0*/  FMUL R5, R47, R5 ;  /* 0x000000052f057220 */ /* 0x000fe20000400000 */
[----:B------:R-:W-:Y:S01]  /*73d0*/  LOP3.LUT R64, R67, 0xffff0000, RZ, 0xc0, !PT ;  /* 0xffff000043407812 */ /* 0x000fe200078ec0ff */
[C---:B------:R-:W-:Y:S01]  /*73e0*/  FMUL R6, R47.reuse, R6 ;  /* 0x000000062f067220 */ /* 0x040fe20000400000 */
[C---:B------:R-:W-:Y:S01]  /*73f0*/  SHF.L.U32 R65, R72.reuse, 0x10, RZ ;  /* 0x0000001048417819 */ /* 0x040fe200000006ff */
[----:B------:R-:W-:Y:S01]  /*7400*/  FMUL R7, R47, R7 ;  /* 0x000000072f077220 */ /* 0x000fe20000400000 */
[----:B------:R-:W-:Y:S01]  /*7410*/  LOP3.LUT R66, R72, 0xffff0000, RZ, 0xc0, !PT ;  /* 0xffff000048427812 */ /* 0x000fe200078ec0ff */
[----:B------:R-:W-:Y:S01]  /*7420*/  FFMA R4, R49, R48, R4 ;  /* 0x0000003031047223 */ /* 0x000fe20000000004 */
[----:B------:R-:W-:Y:S01]  /*7430*/  SHF.L.U32 R67, R73, 0x10, RZ ;  /* 0x0000001049437819 */ /* 0x000fe200000006ff */
[----:B------:R-:W-:Y:S01]  /*7440*/  FMUL R8, R47, R8 ;  /* 0x000000082f087220 */ /* 0x000fe20000400000 */
[----:B------:R-:W-:Y:S01]  /*7450*/  LOP3.LUT R106, R106, 0xfefffff8, RZ, 0xc0, !PT ;  /* 0xfefffff86a6a7812 */ /* 0x000fe200078ec0ff */
[----:B------:R-:W-:Y:S01]  /*7460*/  FFMA R5, R49, R50, R5 ;  /* 0x0000003231057223 */ /* 0x000fe20000000005 */
[----:B------:R-:W-:Y:S01]  /*7470*/  LOP3.LUT R68, R73, 0xffff0000, RZ, 0xc0, !PT ;  /* 0xffff000049447812 */ /* 0x000fe200078ec0ff */
[----:B------:R-:W-:Y:S01]  /*7480*/  FMUL R9, R47, R9 ;  /* 0x000000092f097220 */ /* 0x000fe20000400000 */
[C---:B------:R-:W-:Y:S01]  /*7490*/  SHF.L.U32 R69, R74.reuse, 0x10, RZ ;  /* 0x000000104a457819 */ /* 0x040fe200000006ff */
[----:B------:R1:W-:Y:S01]  /*74a0*/  SYNCS.ARRIVE.TRANS64.RED.A1T0 RZ, [R106+URZ], RZ ;  /* 0x000000ff6aff79a7 */ /* 0x0003e200081004ff */
[----:B------:R-:W-:Y:S01]  /*74b0*/  F2FP.BF16.F32.PACK_AB R4, R5, R4 ;  /* 0x000000040504723e */ /* 0x000fe200000010ff */
[C---:B------:R-:W-:Y:S01]  /*74c0*/  FFMA R6, R49.reuse, R51, R6 ;  /* 0x0000003331067223 */ /* 0x040fe20000000006 */
[C---:B------:R-:W-:Y:S01]  /*74d0*/  FFMA R7, R49.reuse, R52, R7 ;  /* 0x0000003431077223 */ /* 0x040fe20000000007 */
[C---:B------:R-:W-:Y:S01]  /*74e0*/  FFMA R8, R49.reuse, R53, R8 ;  /* 0x0000003531087223 */ /* 0x040fe20000000008 */
[----:B------:R-:W-:Y:S01]  /*74f0*/  LOP3.LUT R70, R74, 0xffff0000, RZ, 0xc0, !PT ;  /* 0xffff00004a467812 */ /* 0x000fe200078ec0ff */
[----:B------:R-:W-:Y:S01]  /*7500*/  FFMA R9, R49, R54, R9 ;  /* 0x0000003631097223 */ /* 0x000fe20000000009 */
[----:B------:R-:W-:Y:S01]  /*7510*/  FMUL R10, R47, R10 ;  /* 0x0000000a2f0a7220 */ /* 0x000fe20000400000 */
[----:B------:R-:W-:Y:S01]  /*7520*/  F2FP.BF16.F32.PACK_AB R5, R7, R6 ;  /* 0x000000060705723e */ /* 0x000fe200000010ff */
[C---:B------:R-:W-:Y:S01]  /*7530*/  FMUL R11, R47.reuse, R11 ;  /* 0x0000000b2f0b7220 */ /* 0x040fe20000400000 */
[----:B------:R-:W-:Y:S01]  /*7540*/  FMUL R0, R47, R12 ;  /* 0x0000000c2f007220 */ /* 0x000fe20000400000 */
[----:B------:R-:W-:Y:S01]  /*7550*/  F2FP.BF16.F32.PACK_AB R6, R9, R8 ;  /* 0x000000080906723e */ /* 0x000fe200000010ff */
[C---:B------:R-:W-:Y:S01]  /*7560*/  FFMA R10, R49.reuse, R55, R10 ;  /* 0x00000037310a7223 */ /* 0x040fe2000000000a */
[----:B------:R-:W-:Y:S01]  /*7570*/  FFMA R11, R49, R56, R11 ;  /* 0x00000038310b7223 */ /* 0x000fe2000000000b */
[----:B------:R-:W-:Y:S01]  /*7580*/  SHF.L.U32 R71, R75, 0x10, RZ ;  /* 0x000000104b477819 */ /* 0x000fe200000006ff */
[----:B------:R-:W-:Y:S01]  /*7590*/  FFMA R0, R49, R57, R0 ;  /* 0x0000003931007223 */ /* 0x000fe20000000000 */
[----:B------:R-:W-:Y:S01]  /*75a0*/  FMUL R2, R47, R13 ;  /* 0x0000000d2f027220 */ /* 0x000fe20000400000 */
[----:B------:R-:W-:Y:S01]  /*75b0*/  LOP3.LUT R72, R75, 0xffff0000, RZ, 0xc0, !PT ;  /* 0xffff00004b487812 */ /* 0x000fe200078ec0ff */
[----:B------:R-:W-:Y:S01]  /*75c0*/  FMUL R3, R47, R14 ;  /* 0x0000000e2f037220 */ /* 0x000fe20000400000 */
[----:B------:R-:W-:Y:S01]  /*75d0*/  F2FP.BF16.F32.PACK_AB R7, R11, R10 ;  /* 0x0000000a0b07723e */ /* 0x000fe200000010ff */
[----:B------:R-:W-:Y:S01]  /*75e0*/  FFMA R2, R49, R58, R2 ;  /* 0x0000003a31027223 */ /* 0x000fe20000000002 */
[C---:B------:R-:W-:Y:S01]  /*75f0*/  FMUL R15, R47.reuse, R15 ;  /* 0x0000000f2f0f7220 */ /* 0x040fe20000400000 */
[C---:B------:R-:W-:Y:S01]  /*7600*/  FMUL R12, R47.reuse, R16 ;  /* 0x000000102f0c7220 */ /* 0x040fe20000400000 */
[----:B------:R-:W-:Y:S01]  /*7610*/  FMUL R13, R47, R17 ;  /* 0x000000112f0d7220 */ /* 0x000fe20000400000 */
[----:B------:R1:W-:Y:S01]  /*7620*/  STS.128 [R103+UR8], R4 ;  /* 0x0000000467007988 */ /* 0x0003e20008000c08 */
[C---:B------:R-:W-:Y:S01]  /*7630*/  SHF.L.U32 R73, R80.reuse, 0x10, RZ ;  /* 0x0000001050497819 */ /* 0x040fe200000006ff */
[C---:B------:R-:W-:Y:S01]  /*7640*/  FFMA R3, R49.reuse, R59, R3 ;  /* 0x0000003b31037223 */ /* 0x040fe20000000003 */
[----:B------:R-:W-:Y:S01]  /*7650*/  LOP3.LUT R74, R80, 0xffff0000, RZ, 0xc0, !PT ;  /* 0xffff0000504a7812 */ /* 0x000fe200078ec0ff */
[C---:B------:R-:W-:Y:S01]  /*7660*/  FFMA R15, R49.reuse, R60, R15 ;  /* 0x0000003c310f7223 */ /* 0x040fe2000000000f */
[----:B------:R-:W-:Y:S01]  /*7670*/  F2FP.BF16.F32.PACK_AB R8, R2, R0 ;  /* 0x000000000208723e */ /* 0x000fe200000010ff */
[C---:B------:R-:W-:Y:S01]  /*7680*/  FFMA R12, R49.reuse, R61, R12 ;  /* 0x0000003d310c7223 */ /* 0x040fe2000000000c */
[----:B------:R-:W-:Y:S01]  /*7690*/  IADD3 R0, PT, PT, R102, R111, RZ ;  /* 0x0000006f66007210 */ /* 0x000fe20007ffe0ff */
[----:B------:R-:W-:Y:S01]  /*76a0*/  FFMA R13, R49, R62, R13 ;  /* 0x0000003e310d7223 */ /* 0x000fe2000000000d */
[----:B------:R-:W-:Y:S01]  /*76b0*/  F2FP.BF16.F32.PACK_AB R9, R15, R3 ;  /* 0x000000030f09723e */ /* 0x000fe200000010ff */
[C---:B------:R-:W-:Y:S01]  /*76c0*/  FMUL R14, R47.reuse, R18 ;  /* 0x000000122f0e7220 */ /* 0x040fe20000400000 */
[C---:B------:R-:W-:Y:S01]  /*76d0*/  FMUL R19, R47.reuse, R19 ;  /* 0x000000132f137220 */ /* 0x040fe20000400000 */
[C---:B------:R-:W-:Y:S01]  /*76e0*/  FMUL R16, R47.reuse, R20 ;  /* 0x000000142f107220 */ /* 0x040fe20000400000 */
[----:B------:R-:W-:Y:S01]  /*76f0*/  FMUL R17, R47, R21 ;  /* 0x000000152f117220 */ /* 0x000fe20000400000 */
[----:B------:R-:W-:Y:S01]  /*7700*/  FFMA R14, R49, R63, R14 ;  /* 0x0000003f310e7223 */ /* 0x000fe2000000000e */
        /* <DEDUP_REMOVED lines=11> */
[----:B------:R-:W-:Y:S01]  /*77c0*/  F2FP.BF16.F32.PACK_AB R10, R13, R12 ;  /* 0x0000000c0d0a723e */ /* 0x000fe200000010ff */
[----:B------:R-:W-:Y:S01]  /*77d0*/  FFMA R20, R49, R69, R20 ;  /* 0x0000004531147223 */ /* 0x000fe20000000014 */
[----:B------:R-:W-:Y:S01]  /*77e0*/  F2FP.BF16.F32.PACK_AB R11, R19, R14 ;  /* 0x0000000e130b723e */ /* 0x000fe200000010ff */
[----:B------:R-:W-:Y:S01]  /*77f0*/  FMUL R24, R47, R28 ;  /* 0x0000001c2f187220 */ /* 0x000fe20000400000 */
[----:B------:R-:W-:Y:S01]  /*7800*/  FFMA R21, R49, R70, R21 ;  /* 0x0000004631157223 */ /* 0x000fe20000000015 */
[----:B------:R-:W-:Y:S01]  /*7810*/  SHF.L.U32 R75, R81, 0x10, RZ ;  /* 0x00000010514b7819 */ /* 0x000fe200000006ff */
[----:B------:R-:W-:Y:S01]  /*7820*/  FMUL R25, R47, R29 ;  /* 0x0000001d2f197220 */ /* 0x000fe20000400000 */
[----:B------:R1:W-:Y:S01]  /*7830*/  STS.128 [R111+0x10], R8 ;  /* 0x000010086f007388 */ /* 0x0003e20000000c00 */
[----:B------:R-:W-:Y:S01]  /*7840*/  FFMA R22, R49, R71, R22 ;  /* 0x0000004731167223 */ /* 0x000fe20000000016 */
[----:B------:R-:W-:Y:S01]  /*7850*/  LOP3.LUT R76, R81, 0xffff0000, RZ, 0xc0, !PT ;  /* 0xffff0000514c7812 */ /* 0x000fe200078ec0ff */
[----:B------:R-:W-:Y:S01]  /*7860*/  FMUL R26, R47, R30 ;  /* 0x0000001e2f1a7220 */ /* 0x000fe20000400000 */
[----:B------:R-:W-:Y:S01]  /*7870*/  FFMA R27, R49, R72, R27 ;  /* 0x00000048311b7223 */ /* 0x000fe2000000001b */
[C---:B------:R-:W-:Y:S01]  /*7880*/  SHF.L.U32 R77, R82.reuse, 0x10, RZ ;  /* 0x00000010524d7819 */ /* 0x040fe200000006ff */
[----:B------:R-:W-:Y:S01]  /*7890*/  FMUL R31, R47, R31 ;  /* 0x0000001f2f1f7220 */ /* 0x000fe20000400000 */
[----:B------:R-:W-:Y:S01]  /*78a0*/  FFMA R24, R49, R73, R24 ;  /* 0x0000004931187223 */ /* 0x000fe20000000018 */
[----:B------:R-:W-:Y:S01]  /*78b0*/  LOP3.LUT R78, R82, 0xffff0000, RZ, 0xc0, !PT ;  /* 0xffff0000524e7812 */ /* 0x000fe200078ec0ff */
[----:B------:R-:W-:Y:S01]  /*78c0*/  FMUL R28, R47, R32 ;  /* 0x000000202f1c7220 */ /* 0x000fe20000400000 */
[----:B------:R-:W-:Y:S01]  /*78d0*/  FFMA R25, R49, R74, R25 ;  /* 0x0000004a31197223 */ /* 0x000fe20000000019 */
[----:B------:R-:W-:Y:S01]  /*78e0*/  SHF.L.U32 R79, R83, 0x10, RZ ;  /* 0x00000010534f7819 */ /* 0x000fe200000006ff */
[----:B------:R-:W-:Y:S01]  /*78f0*/  FMUL R29, R47, R33 ;  /* 0x000000212f1d7220 */ /* 0x000fe20000400000 */
[----:B------:R-:W-:Y:S01]  /*7900*/  F2FP.BF16.F32.PACK_AB R16, R17, R16 ;  /* 0x000000101110723e */ /* 0x000fe200000010ff */
[----:B------:R-:W-:Y:S01]  /*7910*/  FFMA R26, R49, R75, R26 ;  /* 0x0000004b311a7223 */ /* 0x000fe2000000001a */
[----:B------:R-:W-:Y:S01]  /*7920*/  LOP3.LUT R80, R83, 0xffff0000, RZ, 0xc0, !PT ;  /* 0xffff000053507812 */ /* 0x000fe200078ec0ff */
[----:B------:R-:W-:Y:S01]  /*7930*/  FMUL R30, R47, R34 ;  /* 0x000000222f1e7220 */ /* 0x000fe20000400000 */
[----:B------:R-:W-:Y:S01]  /*7940*/  F2FP.BF16.F32.PACK_AB R17, R23, R18 ;  /* 0x000000121711723e */ /* 0x000fe200000010ff */
[----:B------:R-:W-:Y:S01]  /*7950*/  FFMA R31, R49, R76, R31 ;  /* 0x0000004c311f7223 */ /* 0x000fe2000000001f */
[----:B------:R-:W-:Y:S01]  /*7960*/  FMUL R35, R47, R35 ;  /* 0x000000232f237220 */ /* 0x000fe20000400000 */
[----:B------:R-:W-:Y:S01]  /*7970*/  F2FP.BF16.F32.PACK_AB R18, R21, R20 ;  /* 0x000000141512723e */ /* 0x000fe200000010ff */
[----:B------:R-:W-:Y:S01]  /*7980*/  FFMA R28, R49, R77, R28 ;  /* 0x0000004d311c7223 */ /* 0x000fe2000000001c */
[----:B------:R-:W-:Y:S01]  /*7990*/  F2FP.BF16.F32.PACK_AB R19, R27, R22 ;  /* 0x000000161b13723e */ /* 0x000fe200000010ff */
[C---:B------:R-:W-:Y:S01]  /*79a0*/  FFMA R29, R49.reuse, R78, R29 ;  /* 0x0000004e311d7223 */ /* 0x040fe2000000001d */
[C---:B------:R-:W-:Y:S01]  /*79b0*/  FFMA R30, R49.reuse, R79, R30 ;  /* 0x0000004f311e7223 */ /* 0x040fe2000000001e */
[----:B------:R-:W-:Y:S01]  /*79c0*/  FFMA R35, R49, R80, R35 ;  /* 0x0000005031237223 */ /* 0x000fe20000000023 */
[----:B------:R-:W-:Y:S01]  /*79d0*/  F2FP.BF16.F32.PACK_AB R24, R25, R24 ;  /* 0x000000181918723e */ /* 0x000fe200000010ff */
[----:B------:R1:W-:Y:S01]  /*79e0*/  STS.128 [R110+0x20], R16 ;  /* 0x000020106e007388 */ /* 0x0003e20000000c00 */
[----:B------:R-:W-:Y:S02]  /*79f0*/  F2FP.BF16.F32.PACK_AB R25, R31, R26 ;  /* 0x0000001a1f19723e */ /* 0x000fe400000010ff */
        /* <DEDUP_REMOVED lines=11> */
[----:B------:R-:W-:Y:S02]  /*7ab0*/  UIADD3 UR10, UP0, UPT, UR54, 0x680, URZ ;  /* 0x00000680360a7890 */ /* 0x000fe4000ff1e0ff */
[----:B------:R-:W-:Y:S02]  /*7ac0*/  UIADD3 UR5, UPT, UPT, UR41, 0x20, URZ ;  /* 0x0000002029057890 */ /* 0x000fe4000fffe0ff */
[----:B------:R-:W-:Y:S02]  /*7ad0*/  UIADD3 UR4, UPT, UPT, UR48, 0x200, UR8 ;  /* 0x0000020030047890 */ /* 0x000fe4000fffe008 */
[----:B------:R-:W-:Y:S01]  /*7ae0*/  UIADD3.X UR11, UPT, UPT, URZ, UR55, URZ, UP0, !UPT ;  /* 0x00000037ff0b7290 */ /* 0x000fe200087fe4ff */
[----:B------:R-:W-:Y:S01]  /*7af0*/  UMOV UR6, UR42 ;  /* 0x0000002a00067c82 */ /* 0x000fe20008000000 */
[----:B------:R-:W-:Y:S07]  /*7b00*/  UMOV UR7, UR36 ;  /* 0x0000002400077c82 */ /* 0x000fee0008000000 */
[----:B------:R2:W-:Y:S02]  /*7b10*/  UTMASTG.3D [UR4], [UR10] ;  /* 0x000000040a0073b5 */ /* 0x0005e40008010000 */
[----:B--2---:R0:W-:Y:S02]  /*7b20*/  UTMACMDFLUSH ;  /* 0x00000000000079b7 */ /* 0x0041e40000000000 */
.L_x_124:
[----:B------:R-:W-:Y:S05]  /*7b30*/  BSYNC.RECONVERGENT B0 ;  /* 0x0000000000007941 */ /* 0x000fea0003800200 */
.L_x_123:
[----:B------:R-:W-:Y:S01]  /*7b40*/  UIADD3 UR43, UPT, UPT, UR43, 0x1, URZ ;  /* 0x000000012b2b7890 */ /* 0x000fe2000fffe0ff */
[----:B------:R-:W-:Y:S03]  /*7b50*/  BSSY.RECONVERGENT B0, `(.L_x_125) ;  /* 0x0000008000007945 */ /* 0x000fe60003800200 */
[----:B------:R-:W-:Y:S04]  /*7b60*/  UISETP.NE.AND UP0, UPT, UR43, 0x3, UPT ;  /* 0x000000032b00788c */ /* 0x000fe8000bf05270 */
[----:B------:R-:W-:Y:S02]  /*7b70*/  UISETP.EQ.XOR UP1, UPT, UR40, 0x3, !UP0 ;  /* 0x000000032800788c */ /* 0x000fe4000c722a70 */
[----:B------:R-:W-:Y:S02]  /*7b80*/  USEL UR56, UR43, URZ, UP0 ;  /* 0x000000ff2b387287 */ /* 0x000fe40008000000 */
[----:B------:R-:W-:Y:S04]  /*7b90*/  USEL UR4, URZ, 0x1, !UP1 ;  /* 0x00000001ff047887 */ /* 0x000fe8000c800000 */
[----:B------:R-:W-:Y:S01]  /*7ba0*/  ULOP3.LUT UR51, UR51, UR4, URZ, 0x3c, !UPT ;  /* 0x0000000433337292 */ /* 0x000fe2000f8e3cff */
[----:B------:R-:W-:Y:S11]  /*7bb0*/  @P0 BRA `(.L_x_126) ;  /* 0x0000000000040947 */ /* 0x000ff60003800000 */
[----:B------:R-:W-:Y:S04]  /*7bc0*/  DEPBAR.LE SB0, 0x1 ;  /* 0x000080400000791a */ /* 0x000fe80000000000 */
.L_x_126:
[----:B------:R-:W-:Y:S05]  /*7bd0*/  BSYNC.RECONVERGENT B0 ;  /* 0x0000000000007941 */ /* 0x000fea0003800200 */
.L_x_125:
[----:B------:R-:W-:Y:S01]  /*7be0*/  BAR.SYNC.DEFER_BLOCKING 0x1, 0x80 ;  /* 0x0042000000007b1d */ /* 0x000fe20000010000 */
[----:B------:R-:W-:Y:S01]  /*7bf0*/  UISETP.NE.AND UP0, UPT, UR50, -0x2, UPT ;  /* 0xfffffffe3200788c */ /* 0x000fe2000bf05270 */
[----:B------:R-:W-:Y:S08]  /*7c00*/  IADD3 R45, PT, PT, R45, 0x1, RZ ;  /* 0x000000012d2d7810 */ /* 0x000ff00007ffe0ff */
[----:B------:R-:W-:Y:S05]  /*7c10*/  BRA.U !UP0, `(.L_x_127) ;  /* 0x0000000108287547 */ /* 0x000fea000b800000 */
[----:B------:R-:W-:Y:S01]  /*7c20*/  ISETP.NE.AND P0, PT, R109, RZ, PT ;  /* 0x000000ff6d00720c */ /* 0x000fe20003f05270 */
[----:B------:R-:W-:Y:S01]  /*7c30*/  IMAD.U32 R2, RZ, RZ, UR49 ;  /* 0x00000031ff027e24 */ /* 0x000fe2000f8e00ff */
[----:B------:R-:W-:Y:S01]  /*7c40*/  UIADD3 UR49, UPT, UPT, UR49, 0x1, URZ ;  /* 0x0000000131317890 */ /* 0x000fe2000fffe0ff */
[----:B-1----:R-:W-:Y:S03]  /*7c50*/  IMAD.U32 R0, RZ, RZ, UR37 ;  /* 0x00000025ff007e24 */ /* 0x002fe6000f8e00ff */
[----:B------:R-:W-:Y:S04]  /*7c60*/  UISETP.NE.AND UP0, UPT, UR49, 0x3, UPT ;  /* 0x000000033100788c */ /* 0x000fe8000bf05270 */
[----:B------:R-:W-:Y:S03]  /*7c70*/  USEL UR49, UR49, URZ, UP0 ;  /* 0x000000ff31317287 */ /* 0x000fe60008000000 */
[----:B------:R-:W-:Y:S05]  /*7c80*/  @P0 LEA R2, R2, UR48, 0x3 ;  /* 0x0000003002020c11 */ /* 0x000fea000f8e18ff */
[----:B------:R-:W-:Y:S05]  /*7c90*/  @P0 VIADD R2, R2, 0x58 ;  /* 0x0000005802020836 */ /* 0x000fea0000000000 */
[----:B------:R-:W-:Y:S04]  /*7ca0*/  @P0 PRMT R0, R0, 0x654, R2 ;  /* 0x0000065400000816 */ /* 0x000fe80000000002 */
[----:B------:R2:W-:Y:S03]  /*7cb0*/  @P0 SYNCS.ARRIVE.TRANS64.RED.A1T0 RZ, [R0+URZ], RZ ;  /* 0x000000ff00ff09a7 */ /* 0x0005e600081004ff */
.L_x_127:
[----:B------:R-:W-:Y:S01]  /*7cc0*/  ISETP.NE.AND P2, PT, R105, RZ, PT ;  /* 0x000000ff6900720c */ /* 0x000fe20003f45270 */
[----:B------:R-:W-:Y:S01]  /*7cd0*/  UIADD3 UR50, UPT, UPT, UR50, 0x2, URZ ;  /* 0x0000000232327890 */ /* 0x000fe2000fffe0ff */
[----:B------:R-:W-:Y:S01]  /*7ce0*/  ISETP.NE.AND P0, PT, R108, 0x2, PT ;  /* 0x000000026c00780c */ /* 0x000fe20003f05270 */
[----:B------:R-:W-:Y:S01]  /*7cf0*/  IMAD.IADD R15, R43, 0x1, R90 ;  /* 0x000000012b0f7824 */ /* 0x000fe200078e025a */
[----:B------:R-:W-:Y:S01]  /*7d00*/  ISETP.NE.AND P1, PT, R45, 0x4, PT ;  /* 0x000000042d00780c */ /* 0x000fe20003f25270 */
[----:B------:R-:W-:Y:S01]  /*7d10*/  IMAD.IADD R14, R44, 0x1, R91 ;  /* 0x000000012c0e7824 */ /* 0x000fe200078e025b */
[----:B------:R-:W-:Y:S02]  /*7d20*/  SEL R2, RZ, 0x1, P0 ;  /* 0x00000001ff027807 */ /* 0x000fe40000000000 */
[----:B-12---:R-:W-:Y:S02]  /*7d30*/  SEL R0, RZ, 0x1, P1 ;  /* 0x00000001ff007807 */ /* 0x006fe40000800000 */
[----:B------:R-:W-:Y:S02]  /*7d40*/  LOP3.LUT R100, R100, R2, RZ, 0x3c, !PT ;  /* 0x0000000264647212 */ /* 0x000fe400078e3cff */
[----:B------:R-:W-:Y:S02]  /*7d50*/  LOP3.LUT R101, R101, R0, RZ, 0x3c, !PT ;  /* 0x0000000065657212 */ /* 0x000fe400078e3cff */
[----:B------:R-:W-:Y:S02]  /*7d60*/  @P2 R2UR UR36, R99 ;  /* 0x00000000632422ca */ /* 0x000fe400000e0000 */
[----:B------:R-:W-:Y:S02]  /*7d70*/  SEL R108, R108, RZ, P0 ;  /* 0x000000ff6c6c7207 */ /* 0x000fe40000000000 */
[----:B------:R-:W-:Y:S01]  /*7d80*/  SEL R45, R45, RZ, P1 ;  /* 0x000000ff2d2d7207 */ /* 0x000fe20000800000 */
[----:B------:R-:W-:Y:S10]  /*7d90*/  @P2 BRA `(.L_x_128) ;  /* 0xffffffd800082947 */ /* 0x000ff4000383ffff */
[----:B------:R-:W-:-:S09]  /*7da0*/  UISETP.NE.AND UP0, UPT, UR53, URZ, UPT ;  /* 0x000000ff3500728c */ /* 0x000fd2000bf05270 */
[----:B------:R-:W-:Y:S05]  /*7db0*/  BRA.U !UP0, `(.L_x_129) ;  /* 0x0000000108487547 */ /* 0x000fea000b800000 */
[----:B------:R-:W1:Y:S02]  /*7dc0*/  LDCU.64 UR4, c[0x0][0x890] ;  /* 0x00011200ff0477ac */ /* 0x000e640008000a00 */
[----:B-1----:R-:W-:-:S04]  /*7dd0*/  UISETP.NE.U32.AND UP0, UPT, UR4, URZ, UPT ;  /* 0x000000ff0400728c */ /* 0x002fc8000bf05070 */
[----:B------:R-:W-:-:S09]  /*7de0*/  UISETP.NE.AND.EX UP0, UPT, UR5, URZ, UPT, UP0 ;  /* 0x000000ff0500728c */ /* 0x000fd2000bf05300 */
[----:B------:R-:W-:Y:S05]  /*7df0*/  BRA.U UP0, `(.L_x_130) ;  /* 0x00000001000c7547 */ /* 0x000fea000b800000 */
[----:B------:R-:W-:-:S13]  /*7e00*/  FSETP.NEU.AND P0, PT, R49, RZ, PT ;  /* 0x000000ff3100720b */ /* 0x000fda0003f0d000 */
[----:B------:R-:W-:Y:S05]  /*7e10*/  @!P0 EXIT ;  /* 0x000000000000894d */ /* 0x000fea0003800000 */
[----:B------:R-:W-:Y:S05]  /*7e20*/  BRA `(.L_x_129) ;  /* 0x00000000002c7947 */ /* 0x000fea0003800000 */
.L_x_130:
[----:B------:R-:W-:Y:S01]  /*7e30*/  ISETP.NE.AND P0, PT, R107, RZ, PT ;  /* 0x000000ff6b00720c */ /* 0x000fe20003f05270 */
[----:B------:R-:W-:-:S12]  /*7e40*/  BSSY.RECONVERGENT B0, `(.L_x_129) ;  /* 0x0000009000007945 */ /* 0x000fd80003800200 */
[----:B------:R-:W-:Y:S05]  /*7e50*/  @P0 BRA `(.L_x_131) ;  /* 0x0000000000140947 */ /* 0x000fea0003800000 */
[----:B------:R-:W1:Y:S02]  /*7e60*/  LDCU.64 UR4, c[0x0][0x888] ;  /* 0x00011100ff0477ac */ /* 0x000e640008000a00 */
[----:B-1----:R-:W-:-:S04]  /*7e70*/  ISETP.NE.U32.AND P0, PT, RZ, UR4, PT ;  /* 0x00000004ff007c0c */ /* 0x002fc8000bf05070 */
[----:B------:R-:W-:-:S13]  /*7e80*/  ISETP.NE.AND.EX P0, PT, RZ, UR5, PT, P0 ;  /* 0x00000005ff007c0c */ /* 0x000fda000bf05300 */
[----:B------:R-:W-:Y:S05]  /*7e90*/  @!P0 EXIT ;  /* 0x000000000000894d */ /* 0x000fea0003800000 */
[----:B------:R-:W-:Y:S05]  /*7ea0*/  BRA `(.L_x_132) ;  /* 0x0000000000087947 */ /* 0x000fea0003800000 */
.L_x_131:
[----:B------:R-:W-:-:S13]  /*7eb0*/  FSETP.NEU.AND P0, PT, R49, RZ, PT ;  /* 0x000000ff3100720b */ /* 0x000fda0003f0d000 */
[----:B------:R-:W-:Y:S05]  /*7ec0*/  @!P0 EXIT ;  /* 0x000000000000894d */ /* 0x000fea0003800000 */
.L_x_132:
[----:B------:R-:W-:Y:S05]  /*7ed0*/  BSYNC.RECONVERGENT B0 ;  /* 0x0000000000007941 */ /* 0x000fea0003800200 */
.L_x_129:
[----:B------:R-:W-:Y:S01]  /*7ee0*/  ULEA UR4, UR49, UR48, 0x3 ;  /* 0x0000003031047291 */ /* 0x000fe2000f8e18ff */
[----:B------:R-:W-:-:S04]  /*7ef0*/  DEPBAR.LE SB0, 0x0 ;  /* 0x000080000000791a */ /* 0x000fc80000000000 */
[----:B------:R-:W-:-:S04]  /*7f00*/  UIADD3 UR4, UPT, UPT, UR4, 0x58, URZ ;  /* 0x0000005804047890 */ /* 0x000fc8000fffe0ff */
[----:B------:R-:W-:-:S09]  /*7f10*/  UPRMT UR4, UR37, 0x654, UR4 ;  /* 0x0000065425047896 */ /* 0x000fd20008000004 */
[----:B------:R-:W-:Y:S01]  /*7f20*/  SYNCS.ARRIVE.TRANS64.RED.A1T0 RZ, [UR4], RZ ;  /* 0x000000ffffff79a7 */ /* 0x000fe20008100404 */
[----:B------:R-:W-:Y:S05]  /*7f30*/  EXIT ;  /* 0x000000000000794d */ /* 0x000fea0003800000 */
.L_x_24:
[----:B--2---:R2:W4:Y:S02]  /*7f40*/  SYNCS.PHASECHK.TRANS64.TRYWAIT P0, [R2+URZ+0xf0], R3 ;  /* 0x0000f003020075a7 */ /* 0x00452400080011ff */
[----:B----4-:R-:W-:Y:S05]  /*7f50*/  @!P0 NANOSLEEP.SYNCS 0x989680 ;  /* 0x009896800000895d */ /* 0x010fea0003900000 */
[----:B------:R-:W4:Y:S02]  /*7f60*/  @!P0 SYNCS.PHASECHK.TRANS64 P0, [R2+URZ+0xf0], R3 ;  /* 0x0000f003020085a7 */ /* 0x000f2400080010ff */
[----:B----4-:R-:W-:Y:S05]  /*7f70*/  @!P0 BRA `(.L_x_24) ;  /* 0xfffffffc00f08947 */ /* 0x010fea000383ffff */
[----:B------:R-:W-:Y:S05]  /*7f80*/  BRA `(.L_x_133) ;  /* 0xffffff9800187947 */ /* 0x000fea000383ffff */
.L_x_27:
[----:B------:R-:W-:-:S07]  /*7f90*/  MOV R2, UR33 ;  /* 0x0000002100027c02 */ /* 0x000fce0008000f00 */
.L_x_134:
[----:B-1----:R1:W2:Y:S02]  /*7fa0*/  SYNCS.PHASECHK.TRANS64.TRYWAIT P0, [R2+URZ+0x20], R4 ;  /* 0x00002004020075a7 */ /* 0x0022a400080011ff */
[----:B--2---:R-:W-:Y:S05]  /*7fb0*/  @!P0 NANOSLEEP.SYNCS 0x989680 ;  /* 0x009896800000895d */ /* 0x004fea0003900000 */
[----:B------:R-:W2:Y:S02]  /*7fc0*/  @!P0 SYNCS.PHASECHK.TRANS64 P0, [R2+URZ+0x20], R4 ;  /* 0x00002004020085a7 */ /* 0x000ea400080010ff */
[----:B--2---:R-:W-:Y:S05]  /*7fd0*/  @!P0 BRA `(.L_x_134) ;  /* 0xfffffffc00f08947 */ /* 0x004fea000383ffff */
[----:B------:R-:W-:Y:S05]  /*7fe0*/  BRA `(.L_x_26) ;  /* 0xffffff9800807947 */ /* 0x000fea000383ffff */
.L_x_34:
[----:B-1----:R-:W-:-:S07]  /*7ff0*/  MOV R2, UR33 ;  /* 0x0000002100027c02 */ /* 0x002fce0008000f00 */
.L_x_135:
[----:B-1----:R1:W2:Y:S02]  /*8000*/  SYNCS.PHASECHK.TRANS64.TRYWAIT P0, [R2+URZ+0x20], R4 ;  /* 0x00002004020075a7 */ /* 0x0022a400080011ff */
[----:B--2---:R-:W-:Y:S05]  /*8010*/  @!P0 NANOSLEEP.SYNCS 0x989680 ;  /* 0x009896800000895d */ /* 0x004fea0003900000 */
[----:B------:R-:W2:Y:S02]  /*8020*/  @!P0 SYNCS.PHASECHK.TRANS64 P0, [R2+URZ+0x20], R4 ;  /* 0x00002004020085a7 */ /* 0x000ea400080010ff */
[----:B--2---:R-:W-:Y:S05]  /*8030*/  @!P0 BRA `(.L_x_135) ;  /* 0xfffffffc00f08947 */ /* 0x004fea000383ffff */
[----:B------:R-:W-:Y:S05]  /*8040*/  BRA `(.L_x_33) ;  /* 0xffffff9c006c7947 */ /* 0x000fea000383ffff */
.L_x_39:
[----:B-1----:R1:W2:Y:S02]  /*8050*/  SYNCS.PHASECHK.TRANS64.TRYWAIT P0, [R2+URZ+0x80], R3 ;  /* 0x00008003020075a7 */ /* 0x0022a400080011ff */
[----:B--2---:R-:W-:Y:S05]  /*8060*/  @!P0 NANOSLEEP.SYNCS 0x989680 ;  /* 0x009896800000895d */ /* 0x004fea0003900000 */
[----:B------:R-:W2:Y:S02]  /*8070*/  @!P0 SYNCS.PHASECHK.TRANS64 P0, [R2+URZ+0x80], R3 ;  /* 0x00008003020085a7 */ /* 0x000ea400080010ff */
[----:B--2---:R-:W-:Y:S05]  /*8080*/  @!P0 BRA `(.L_x_39) ;  /* 0xfffffffc00f08947 */ /* 0x004fea000383ffff */
[----:B------:R-:W-:Y:S05]  /*8090*/  BRA `(.L_x_136) ;  /* 0xffffffa000387947 */ /* 0x000fea000383ffff */
.L_x_43:
[----:B---3--:R-:W-:-:S07]  /*80a0*/  MOV R0, UR5 ;  /* 0x0000000500007c02 */ /* 0x008fce0008000f00 */
.L_x_137:
[----:B-1----:R1:W2:Y:S02]  /*80b0*/  SYNCS.PHASECHK.TRANS64.TRYWAIT P0, [R0+URZ], R2 ;  /* 0x00000002000075a7 */ /* 0x0022a400080011ff */
[----:B--2---:R-:W-:Y:S05]  /*80c0*/  @!P0 NANOSLEEP.SYNCS 0x989680 ;  /* 0x009896800000895d */ /* 0x004fea0003900000 */
[----:B------:R-:W2:Y:S02]  /*80d0*/  @!P0 SYNCS.PHASECHK.TRANS64 P0, [R0+URZ], R2 ;  /* 0x00000002000085a7 */ /* 0x000ea400080010ff */
[----:B--2---:R-:W-:Y:S05]  /*80e0*/  @!P0 BRA `(.L_x_137) ;  /* 0xfffffffc00f08947 */ /* 0x004fea000383ffff */
[----:B------:R-:W-:Y:S05]  /*80f0*/  BRA `(.L_x_138) ;  /* 0xffffffa400a87947 */ /* 0x000fea000383ffff */
.L_x_44:
[----:B---3--:R-:W-:-:S07]  /*8100*/  MOV R0, UR5 ;  /* 0x0000000500007c02 */ /* 0x008fce0008000f00 */
.L_x_139:
[----:B-1----:R1:W2:Y:S02]  /*8110*/  SYNCS.PHASECHK.TRANS64.TRYWAIT P0, [R0+URZ], R3 ;  /* 0x00000003000075a7 */ /* 0x0022a400080011ff */
[----:B--2---:R-:W-:Y:S05]  /*8120*/  @!P0 NANOSLEEP.SYNCS 0x989680 ;  /* 0x009896800000895d */ /* 0x004fea0003900000 */
[----:B------:R-:W2:Y:S02]  /*8130*/  @!P0 SYNCS.PHASECHK.TRANS64 P0, [R0+URZ], R3 ;  /* 0x00000003000085a7 */ /* 0x000ea400080010ff */
[----:B--2---:R-:W-:Y:S05]  /*8140*/  @!P0 BRA `(.L_x_139) ;  /* 0xfffffffc00f08947 */ /* 0x004fea000383ffff */
[----:B------:R-:W-:Y:S05]  /*8150*/  BRA `(.L_x_140) ;  /* 0xffffffa400b47947 */ /* 0x000fea000383ffff */
.L_x_45:
[----:B---3--:R-:W-:-:S07]  /*8160*/  MOV R0, UR5 ;  /* 0x0000000500007c02 */ /* 0x008fce0008000f00 */
.L_x_141:
[----:B-1----:R1:W2:Y:S02]  /*8170*/  SYNCS.PHASECHK.TRANS64.TRYWAIT P0, [R0+URZ], R3 ;  /* 0x00000003000075a7 */ /* 0x0022a400080011ff */
[----:B--2---:R-:W-:Y:S05]  /*8180*/  @!P0 NANOSLEEP.SYNCS 0x989680 ;  /* 0x009896800000895d */ /* 0x004fea0003900000 */
[----:B------:R-:W2:Y:S02]  /*8190*/  @!P0 SYNCS.PHASECHK.TRANS64 P0, [R0+URZ], R3 ;  /* 0x00000003000085a7 */ /* 0x000ea400080010ff */
[----:B--2---:R-:W-:Y:S05]  /*81a0*/  @!P0 BRA `(.L_x_141) ;  /* 0xfffffffc00f08947 */ /* 0x004fea000383ffff */
[----:B------:R-:W-:Y:S05]  /*81b0*/  BRA `(.L_x_142) ;  /* 0xffffffa400c07947 */ /* 0x000fea000383ffff */
.L_x_48:
[----:B-1----:R1:W2:Y:S02]  /*81c0*/  SYNCS.PHASECHK.TRANS64.TRYWAIT P0, [R0+URZ+0xe0], R4 ;  /* 0x0000e004000075a7 */ /* 0x0022a400080011ff */
[----:B--2---:R-:W-:Y:S05]  /*81d0*/  @!P0 NANOSLEEP.SYNCS 0x989680 ;  /* 0x009896800000895d */ /* 0x004fea0003900000 */
[----:B------:R-:W2:Y:S02]  /*81e0*/  @!P0 SYNCS.PHASECHK.TRANS64 P0, [R0+URZ+0xe0], R4 ;  /* 0x0000e004000085a7 */ /* 0x000ea400080010ff */
[----:B--2---:R-:W-:Y:S05]  /*81f0*/  @!P0 BRA `(.L_x_48) ;  /* 0xfffffffc00f08947 */ /* 0x004fea000383ffff */
[----:B------:R-:W-:Y:S05]  /*8200*/  BRA `(.L_x_143) ;  /* 0xffffffa800207947 */ /* 0x000fea000383ffff */
.L_x_49:
[----:B------:R-:W-:-:S07]  /*8210*/  MOV R0, UR5 ;  /* 0x0000000500007c02 */ /* 0x000fce0008000f00 */
.L_x_144:
[----:B-1----:R1:W2:Y:S02]  /*8220*/  SYNCS.PHASECHK.TRANS64.TRYWAIT P0, [R0+URZ+0x90], R5 ;  /* 0x00009005000075a7 */ /* 0x0022a400080011ff */
[----:B--2---:R-:W-:Y:S05]  /*8230*/  @!P0 NANOSLEEP.SYNCS 0x989680 ;  /* 0x009896800000895d */ /* 0x004fea0003900000 */
[----:B------:R-:W2:Y:S02]  /*8240*/  @!P0 SYNCS.PHASECHK.TRANS64 P0, [R0+URZ+0x90], R5 ;  /* 0x00009005000085a7 */ /* 0x000ea400080010ff */
[----:B--2---:R-:W-:Y:S05]  /*8250*/  @!P0 BRA `(.L_x_144) ;  /* 0xfffffffc00f08947 */ /* 0x004fea000383ffff */
[----:B------:R-:W-:Y:S05]  /*8260*/  BRA `(.L_x_145) ;  /* 0xffffffa800307947 */ /* 0x000fea000383ffff */
.L_x_50:
[----:B-1----:R1:W2:Y:S02]  /*8270*/  SYNCS.PHASECHK.TRANS64.TRYWAIT P1, [R0+URZ+0x80], R4 ;  /* 0x00008004000075a7 */ /* 0x0022a400080211ff */
[----:B--2---:R-:W-:Y:S05]  /*8280*/  @!P1 NANOSLEEP.SYNCS 0x989680 ;  /* 0x009896800000995d */ /* 0x004fea0003900000 */
[----:B------:R-:W2:Y:S02]  /*8290*/  @!P1 SYNCS.PHASECHK.TRANS64 P1, [R0+URZ+0x80], R4 ;  /* 0x00008004000095a7 */ /* 0x000ea400080210ff */
[----:B--2---:R-:W-:Y:S05]  /*82a0*/  @!P1 BRA `(.L_x_50) ;  /* 0xfffffffc00f09947 */ /* 0x004fea000383ffff */
[----:B------:R-:W-:Y:S05]  /*82b0*/  BRA `(.L_x_146) ;  /* 0xffffffa800607947 */ /* 0x000fea000383ffff */
.L_x_53:
[----:B------:R-:W-:-:S07]  /*82c0*/  MOV R0, UR5 ;  /* 0x0000000500007c02 */ /* 0x000fce0008000f00 */
.L_x_147:
[----:B-1----:R1:W2:Y:S02]  /*82d0*/  SYNCS.PHASECHK.TRANS64.TRYWAIT P0, [R0+URZ+0x90], R2 ;  /* 0x00009002000075a7 */ /* 0x0022a400080011ff */
[----:B--2---:R-:W-:Y:S05]  /*82e0*/  @!P0 NANOSLEEP.SYNCS 0x989680 ;  /* 0x009896800000895d */ /* 0x004fea0003900000 */
[----:B------:R-:W2:Y:S02]  /*82f0*/  @!P0 SYNCS.PHASECHK.TRANS64 P0, [R0+URZ+0x90], R2 ;  /* 0x00009002000085a7 */ /* 0x000ea400080010ff */
[----:B--2---:R-:W-:Y:S05]  /*8300*/  @!P0 BRA `(.L_x_147) ;  /* 0xfffffffc00f08947 */ /* 0x004fea000383ffff */
[----:B------:R-:W-:Y:S05]  /*8310*/  BRA `(.L_x_52) ;  /* 0xffffffa800b47947 */ /* 0x000fea000383ffff */
.L_x_62:
[----:B-1----:R-:W-:-:S04]  /*8320*/  MOV R4, UR6 ;  /* 0x0000000600047c02 */ /* 0x002fc80008000f00 */
[----:B------:R1:W2:Y:S03]  /*8330*/  SYNCS.PHASECHK.TRANS64.TRYWAIT P0, [R4+URZ+0x8], R5 ;  /* 0x00000805040075a7 */ /* 0x0002a600080011ff */
[----:B--2---:R-:W-:Y:S05]  /*8340*/  @!P0 NANOSLEEP.SYNCS 0x989680 ;  /* 0x009896800000895d */ /* 0x004fea0003900000 */
[----:B------:R-:W2:Y:S02]  /*8350*/  @!P0 SYNCS.PHASECHK.TRANS64 P0, [R4+URZ+0x8], R5 ;  /* 0x00000805040085a7 */ /* 0x000ea400080010ff */
[----:B--2---:R-:W-:Y:S05]  /*8360*/  @!P0 BRA `(.L_x_62) ;  /* 0xfffffffc00ec8947 */ /* 0x004fea000383ffff */
[----:B------:R-:W-:Y:S05]  /*8370*/  BRA `(.L_x_61) ;  /* 0xffffffac00687947 */ /* 0x000fea000383ffff */
.L_x_64:
[----:B------:R-:W-:Y:S01]  /*8380*/  BSSY B0, `(.L_x_148) ;  /* 0x0000006000007945 */ /* 0x000fe20003800000 */
[----:B------:R-:W-:-:S07]  /*8390*/  MOV R15, 0xffffffff ;  /* 0xffffffff000f7802 */ /* 0x000fce0000000f00 */
[----:B-1---5:R-:W-:Y:S05]  /*83a0*/  WARPSYNC.COLLECTIVE R15, `(.L_x_149) ;  /* 0x000000000f0c7348 */ /* 0x022fea0003c00000 */
[----:B------:R-:W-:Y:S02]  /*83b0*/  ELECT P6, UR79, PT ;  /* 0x00000000004f782f */ /* 0x000fe400038c0000 */
[----:B------:R-:W-:Y:S01]  /*83c0*/  MOV R14, UR79 ;  /* 0x0000004f000e7c02 */ /* 0x000fe20008000f00 */
[----:B-1---5:R-:W-:Y:S10]  /*83d0*/  ENDCOLLECTIVE ;  /* 0x000000000000791b */ /* 0x022ff40003800000 */
.L_x_149:
[----:B------:R-:W-:Y:S05]  /*83e0*/  BSYNC B0 ;  /* 0x0000000000007941 */ /* 0x000fea0003800000 */
.L_x_148:
[----:B------:R-:W-:Y:S05]  /*83f0*/  BRA `(.L_x_150) ;  /* 0xffffffac00987947 */ /* 0x000fea000383ffff */
.L_x_66:
[----:B-1----:R-:W-:-:S04]  /*8400*/  MOV R2, UR6 ;  /* 0x0000000600027c02 */ /* 0x002fc80008000f00 */
[----:B------:R1:W2:Y:S03]  /*8410*/  SYNCS.PHASECHK.TRANS64.TRYWAIT P0, [R2+URZ+0x8], R3 ;  /* 0x00000803020075a7 */ /* 0x0002a600080011ff */
[----:B--2---:R-:W-:Y:S05]  /*8420*/  @!P0 NANOSLEEP.SYNCS 0x989680 ;  /* 0x009896800000895d */ /* 0x004fea0003900000 */
[----:B------:R-:W2:Y:S02]  /*8430*/  @!P0 SYNCS.PHASECHK.TRANS64 P0, [R2+URZ+0x8], R3 ;  /* 0x00000803020085a7 */ /* 0x000ea400080010ff */
[----:B--2---:R-:W-:Y:S05]  /*8440*/  @!P0 BRA `(.L_x_66) ;  /* 0xfffffffc00ec8947 */ /* 0x004fea000383ffff */
[----:B------:R-:W-:Y:S05]  /*8450*/  BRA `(.L_x_65) ;  /* 0xffffffac009c7947 */ /* 0x000fea000383ffff */
.L_x_67:
[----:B-1----:R1:W2:Y:S02]  /*8460*/  SYNCS.PHASECHK.TRANS64.TRYWAIT P0, [R0+URZ+0x80], R4 ;  /* 0x00008004000075a7 */ /* 0x0022a400080011ff */
[----:B--2---:R-:W-:Y:S05]  /*8470*/  @!P0 NANOSLEEP.SYNCS 0x989680 ;  /* 0x009896800000895d */ /* 0x004fea0003900000 */
[----:B------:R-:W2:Y:S02]  /*8480*/  @!P0 SYNCS.PHASECHK.TRANS64 P0, [R0+URZ+0x80], R4 ;  /* 0x00008004000085a7 */ /* 0x000ea400080010ff */
[----:B--2---:R-:W-:Y:S05]  /*8490*/  @!P0 BRA `(.L_x_67) ;  /* 0xfffffffc00f08947 */ /* 0x004fea000383ffff */
[----:B------:R-:W-:Y:S05]  /*84a0*/  BRA `(.L_x_151) ;  /* 0xffffffb000a87947 */ /* 0x000fea000383ffff */
.L_x_69:
[----:B------:R-:W-:-:S07]  /*84b0*/  MOV R0, UR8 ;  /* 0x0000000800007c02 */ /* 0x000fce0008000f00 */
.L_x_152:
[----:B-1----:R1:W2:Y:S02]  /*84c0*/  SYNCS.PHASECHK.TRANS64.TRYWAIT P0, [R0+URZ+0xc0], R4 ;  /* 0x0000c004000075a7 */ /* 0x0022a400080011ff */
[----:B--2---:R-:W-:Y:S05]  /*84d0*/  @!P0 NANOSLEEP.SYNCS 0x989680 ;  /* 0x009896800000895d */ /* 0x004fea0003900000 */
[----:B------:R-:W2:Y:S02]  /*84e0*/  @!P0 SYNCS.PHASECHK.TRANS64 P0, [R0+URZ+0xc0], R4 ;  /* 0x0000c004000085a7 */ /* 0x000ea400080010ff */
[----:B--2---:R-:W-:Y:S05]  /*84f0*/  @!P0 BRA `(.L_x_152) ;  /* 0xfffffffc00f08947 */ /* 0x004fea000383ffff */
[----:B------:R-:W-:Y:S05]  /*8500*/  BRA `(.L_x_153) ;  /* 0xffffffb000f47947 */ /* 0x000fea000383ffff */
.L_x_72:
[----:B------:R-:W-:Y:S07]  /*8510*/  MOV R0, UR14 ;  /* 0x0000000e00007c02 */ /* 0x000fee0008000f00 */
.L_x_154:
[----:B-1----:R1:W2:Y:S02]  /*8520*/  SYNCS.PHASECHK.TRANS64.TRYWAIT P0, [R0+URZ], R4 ;  /* 0x00000004000075a7 */ /* 0x0022a400080011ff */
[----:B--2---:R-:W-:Y:S05]  /*8530*/  @!P0 NANOSLEEP.SYNCS 0x989680 ;  /* 0x009896800000895d */ /* 0x004fea0003900000 */
[----:B------:R-:W2:Y:S02]  /*8540*/  @!P0 SYNCS.PHASECHK.TRANS64 P0, [R0+URZ], R4 ;  /* 0x00000004000085a7 */ /* 0x000ea400080010ff */
[----:B--2---:R-:W-:Y:S05]  /*8550*/  @!P0 BRA `(.L_x_154) ;  /* 0xfffffffc00f08947 */ /* 0x004fea000383ffff */
[----:B------:R-:W-:Y:S05]  /*8560*/  BRA `(.L_x_71) ;  /* 0xffffffb400087947 */ /* 0x000fea000383ffff */
.L_x_76:
[----:B-1----:R-:W-:-:S07]  /*8570*/  MOV R0, UR8 ;  /* 0x0000000800007c02 */ /* 0x002fce0008000f00 */
.L_x_155:
[----:B-1----:R1:W2:Y:S02]  /*8580*/  SYNCS.PHASECHK.TRANS64.TRYWAIT P0, [R0+URZ], R2 ;  /* 0x00000002000075a7 */ /* 0x0022a400080011ff */
[----:B--2---:R-:W-:Y:S05]  /*8590*/  @!P0 NANOSLEEP.SYNCS 0x989680 ;  /* 0x009896800000895d */ /* 0x004fea0003900000 */
[----:B------:R-:W2:Y:S02]  /*85a0*/  @!P0 SYNCS.PHASECHK.TRANS64 P0, [R0+URZ], R2 ;  /* 0x00000002000085a7 */ /* 0x000ea400080010ff */
[----:B--2---:R-:W-:Y:S05]  /*85b0*/  @!P0 BRA `(.L_x_155) ;  /* 0xfffffffc00f08947 */ /* 0x004fea000383ffff */
[----:B------:R-:W-:Y:S05]  /*85c0*/  BRA `(.L_x_156) ;  /* 0xffffffb8004c7947 */ /* 0x000fea000383ffff */
.L_x_77:
[----:B------:R-:W-:-:S07]  /*85d0*/  MOV R0, UR8 ;  /* 0x0000000800007c02 */ /* 0x000fce0008000f00 */
.L_x_157:
[----:B-1----:R1:W2:Y:S02]  /*85e0*/  SYNCS.PHASECHK.TRANS64.TRYWAIT P0, [R0+URZ], R3 ;  /* 0x00000003000075a7 */ /* 0x0022a400080011ff */
[----:B--2---:R-:W-:Y:S05]  /*85f0*/  @!P0 NANOSLEEP.SYNCS 0x989680 ;  /* 0x009896800000895d */ /* 0x004fea0003900000 */
[----:B------:R-:W2:Y:S02]  /*8600*/  @!P0 SYNCS.PHASECHK.TRANS64 P0, [R0+URZ], R3 ;  /* 0x00000003000085a7 */ /* 0x000ea400080010ff */
[----:B--2---:R-:W-:Y:S05]  /*8610*/  @!P0 BRA `(.L_x_157) ;  /* 0xfffffffc00f08947 */ /* 0x004fea000383ffff */
[----:B------:R-:W-:Y:S05]  /*8620*/  BRA `(.L_x_158) ;  /* 0xffffffb800587947 */ /* 0x000fea000383ffff */
.L_x_78:
[----:B------:R-:W-:-:S07]  /*8630*/  MOV R0, UR8 ;  /* 0x0000000800007c02 */ /* 0x000fce0008000f00 */
.L_x_159:
[----:B-1----:R1:W2:Y:S02]  /*8640*/  SYNCS.PHASECHK.TRANS64.TRYWAIT P0, [R0+URZ], R3 ;  /* 0x00000003000075a7 */ /* 0x0022a400080011ff */
[----:B--2---:R-:W-:Y:S05]  /*8650*/  @!P0 NANOSLEEP.SYNCS 0x989680 ;  /* 0x009896800000895d */ /* 0x004fea0003900000 */
[----:B------:R-:W2:Y:S02]  /*8660*/  @!P0 SYNCS.PHASECHK.TRANS64 P0, [R0+URZ], R3 ;  /* 0x00000003000085a7 */ /* 0x000ea400080010ff */
[----:B--2---:R-:W-:Y:S05]  /*8670*/  @!P0 BRA `(.L_x_159) ;  /* 0xfffffffc00f08947 */ /* 0x004fea000383ffff */
[----:B------:R-:W-:Y:S05]  /*8680*/  BRA `(.L_x_160) ;  /* 0xffffffb800647947 */ /* 0x000fea000383ffff */
.L_x_81:
[----:B------:R-:W-:-:S07]  /*8690*/  MOV R0, UR7 ;  /* 0x0000000700007c02 */ /* 0x000fce0008000f00 */
.L_x_161:
[----:B-1----:R1:W2:Y:S02]  /*86a0*/  SYNCS.PHASECHK.TRANS64.TRYWAIT P1, [R0+URZ+0x100], R2 ;  /* 0x00010002000075a7 */ /* 0x0022a400080211ff */
[----:B--2---:R-:W-:Y:S05]  /*86b0*/  @!P1 NANOSLEEP.SYNCS 0x989680 ;  /* 0x009896800000995d */ /* 0x004fea0003900000 */
[----:B------:R-:W2:Y:S02]  /*86c0*/  @!P1 SYNCS.PHASECHK.TRANS64 P1, [R0+URZ+0x100], R2 ;  /* 0x00010002000095a7 */ /* 0x000ea400080210ff */
[----:B--2---:R-:W-:Y:S05]  /*86d0*/  @!P1 BRA `(.L_x_161) ;  /* 0xfffffffc00f09947 */ /* 0x004fea000383ffff */
[----:B------:R-:W-:Y:S05]  /*86e0*/  BRA `(.L_x_162) ;  /* 0xffffffb800b07947 */ /* 0x000fea000383ffff */
.L_x_86:
[----:B--2---:R2:W4:Y:S02]  /*86f0*/  SYNCS.PHASECHK.TRANS64.TRYWAIT P0, [R0+URZ+0x80], R2 ;  /* 0x00008002000075a7 */ /* 0x00452400080011ff */
[----:B----4-:R-:W-:Y:S05]  /*8700*/  @!P0 NANOSLEEP.SYNCS 0x989680 ;  /* 0x009896800000895d */ /* 0x010fea0003900000 */
[----:B------:R-:W4:Y:S02]  /*8710*/  @!P0 SYNCS.PHASECHK.TRANS64 P0, [R0+URZ+0x80], R2 ;  /* 0x00008002000085a7 */ /* 0x000f2400080010ff */
[----:B----4-:R-:W-:Y:S05]  /*8720*/  @!P0 BRA `(.L_x_86) ;  /* 0xfffffffc00f08947 */ /* 0x010fea000383ffff */
[----:B------:R-:W-:Y:S05]  /*8730*/  BRA `(.L_x_163) ;  /* 0xffffffbc00b47947 */ /* 0x000fea000383ffff */
.L_x_89:
[----:B------:R-:W-:Y:S07]  /*8740*/  MOV R0, UR6 ;  /* 0x0000000600007c02 */ /* 0x000fee0008000f00 */
.L_x_164:
[----:B--2---:R2:W4:Y:S02]  /*8750*/  SYNCS.PHASECHK.TRANS64.TRYWAIT P0, [R0+URZ+0x78], R2 ;  /* 0x00007802000075a7 */ /* 0x00452400080011ff */
[----:B----4-:R-:W-:Y:S05]  /*8760*/  @!P0 NANOSLEEP.SYNCS 0x989680 ;  /* 0x009896800000895d */ /* 0x010fea0003900000 */
[----:B------:R-:W4:Y:S02]  /*8770*/  @!P0 SYNCS.PHASECHK.TRANS64 P0, [R0+URZ+0x78], R2 ;  /* 0x00007802000085a7 */ /* 0x000f2400080010ff */
[----:B----4-:R-:W-:Y:S05]  /*8780*/  @!P0 BRA `(.L_x_164) ;  /* 0xfffffffc00f08947 */ /* 0x010fea000383ffff */
[----:B------:R-:W-:Y:S05]  /*8790*/  BRA `(.L_x_88) ;  /* 0xffffffc000947947 */ /* 0x000fea000383ffff */
.L_x_92:
[----:B------:R-:W-:Y:S07]  /*87a0*/  MOV R0, UR15 ;  /* 0x0000000f00007c02 */ /* 0x000fee0008000f00 */
.L_x_165:
[----:B-1----:R1:W2:Y:S02]  /*87b0*/  SYNCS.PHASECHK.TRANS64.TRYWAIT P0, [R0+URZ+0x58], R9 ;  /* 0x00005809000075a7 */ /* 0x0022a400080011ff */
[----:B--2---:R-:W-:Y:S05]  /*87c0*/  @!P0 NANOSLEEP.SYNCS 0x989680 ;  /* 0x009896800000895d */ /* 0x004fea0003900000 */
[----:B------:R-:W2:Y:S02]  /*87d0*/  @!P0 SYNCS.PHASECHK.TRANS64 P0, [R0+URZ+0x58], R9 ;  /* 0x00005809000085a7 */ /* 0x000ea400080010ff */
[----:B--2---:R-:W-:Y:S05]  /*87e0*/  @!P0 BRA `(.L_x_165) ;  /* 0xfffffffc00f08947 */ /* 0x004fea000383ffff */
[----:B------:R-:W-:Y:S05]  /*87f0*/  BRA `(.L_x_166) ;  /* 0xffffffc4000c7947 */ /* 0x000fea000383ffff */
.L_x_93:
[----:B------:R-:W-:Y:S07]  /*8800*/  MOV R0, UR13 ;  /* 0x0000000d00007c02 */ /* 0x000fee0008000f00 */
.L_x_167:
[----:B-1----:R1:W2:Y:S02]  /*8810*/  SYNCS.PHASECHK.TRANS64.TRYWAIT P0, [R0+URZ+0x58], R14 ;  /* 0x0000580e000075a7 */ /* 0x0022a400080011ff */
[----:B--2---:R-:W-:Y:S05]  /*8820*/  @!P0 NANOSLEEP.SYNCS 0x989680 ;  /* 0x009896800000895d */ /* 0x004fea0003900000 */
[----:B------:R-:W2:Y:S02]  /*8830*/  @!P0 SYNCS.PHASECHK.TRANS64 P0, [R0+URZ+0x58], R14 ;  /* 0x0000580e000085a7 */ /* 0x000ea400080010ff */
[----:B--2---:R-:W-:Y:S05]  /*8840*/  @!P0 BRA `(.L_x_167) ;  /* 0xfffffffc00f08947 */ /* 0x004fea000383ffff */
[----:B------:R-:W-:Y:S05]  /*8850*/  BRA `(.L_x_168) ;  /* 0xffffffc400ac7947 */ /* 0x000fea000383ffff */
.L_x_95:
[----:B------:R-:W-:-:S07]  /*8860*/  MOV R0, UR4 ;  /* 0x0000000400007c02 */ /* 0x000fce0008000f00 */
.L_x_169:
[----:B-1----:R1:W4:Y:S02]  /*8870*/  SYNCS.PHASECHK.TRANS64.TRYWAIT P0, [R0+URZ], R2 ;  /* 0x00000002000075a7 */ /* 0x00232400080011ff */
[----:B----4-:R-:W-:Y:S05]  /*8880*/  @!P0 NANOSLEEP.SYNCS 0x989680 ;  /* 0x009896800000895d */ /* 0x010fea0003900000 */
[----:B------:R-:W4:Y:S02]  /*8890*/  @!P0 SYNCS.PHASECHK.TRANS64 P0, [R0+URZ], R2 ;  /* 0x00000002000085a7 */ /* 0x000f2400080010ff */
[----:B----4-:R-:W-:Y:S05]  /*88a0*/  @!P0 BRA `(.L_x_169) ;  /* 0xfffffffc00f08947 */ /* 0x010fea000383ffff */
[----:B------:R-:W-:Y:S05]  /*88b0*/  BRA `(.L_x_170) ;  /* 0xffffffc800387947 */ /* 0x000fea000383ffff */
.L_x_96:
[----:B------:R-:W-:-:S07]  /*88c0*/  MOV R0, UR4 ;  /* 0x0000000400007c02 */ /* 0x000fce0008000f00 */
.L_x_171:
[----:B-1----:R1:W4:Y:S02]  /*88d0*/  SYNCS.PHASECHK.TRANS64.TRYWAIT P0, [R0+URZ], R2 ;  /* 0x00000002000075a7 */ /* 0x00232400080011ff */
[----:B----4-:R-:W-:Y:S05]  /*88e0*/  @!P0 NANOSLEEP.SYNCS 0x989680 ;  /* 0x009896800000895d */ /* 0x010fea0003900000 */
[----:B------:R-:W4:Y:S02]  /*88f0*/  @!P0 SYNCS.PHASECHK.TRANS64 P0, [R0+URZ], R2 ;  /* 0x00000002000085a7 */ /* 0x000f2400080010ff */
[----:B----4-:R-:W-:Y:S05]  /*8900*/  @!P0 BRA `(.L_x_171) ;  /* 0xfffffffc00f08947 */ /* 0x010fea000383ffff */
[----:B------:R-:W-:Y:S05]  /*8910*/  BRA `(.L_x_172) ;  /* 0xffffffc800447947 */ /* 0x000fea000383ffff */
.L_x_98:
[----:B--2---:R2:W4:Y:S02]  /*8920*/  SYNCS.PHASECHK.TRANS64.TRYWAIT P0, [R0+URZ+0x80], R2 ;  /* 0x00008002000075a7 */ /* 0x00452400080011ff */
[----:B----4-:R-:W-:Y:S05]  /*8930*/  @!P0 NANOSLEEP.SYNCS 0x989680 ;  /* 0x009896800000895d */ /* 0x010fea0003900000 */
[----:B------:R-:W4:Y:S02]  /*8940*/  @!P0 SYNCS.PHASECHK.TRANS64 P0, [R0+URZ+0x80], R2 ;  /* 0x00008002000085a7 */ /* 0x000f2400080010ff */
[----:B----4-:R-:W-:Y:S05]  /*8950*/  @!P0 BRA `(.L_x_98) ;  /* 0xfffffffc00f08947 */ /* 0x010fea000383ffff */
[----:B------:R-:W-:Y:S05]  /*8960*/  BRA `(.L_x_173) ;  /* 0xffffffcc00287947 */ /* 0x000fea000383ffff */
.L_x_108:
[----:B-1----:R1:W3:Y:S02]  /*8970*/  SYNCS.PHASECHK.TRANS64.TRYWAIT P1, [R0+URZ+0x40], R3 ;  /* 0x00004003000075a7 */ /* 0x0022e400080211ff */
[----:B---3--:R-:W-:Y:S05]  /*8980*/  @!P1 NANOSLEEP.SYNCS 0x989680 ;  /* 0x009896800000995d */ /* 0x008fea0003900000 */
[----:B------:R-:W3:Y:S02]  /*8990*/  @!P1 SYNCS.PHASECHK.TRANS64 P1, [R0+URZ+0x40], R3 ;  /* 0x00004003000095a7 */ /* 0x000ee400080210ff */
[----:B---3--:R-:W-:Y:S05]  /*89a0*/  @!P1 BRA `(.L_x_108) ;  /* 0xfffffffc00f09947 */ /* 0x008fea000383ffff */
[----:B------:R-:W-:Y:S05]  /*89b0*/  BRA `(.L_x_107) ;  /* 0xffffffd800587947 */ /* 0x000fea000383ffff */
.L_x_110:
[----:B-1----:R1:W4:Y:S02]  /*89c0*/  SYNCS.PHASECHK.TRANS64.TRYWAIT P0, [R106+URZ+0xa0], R2 ;  /* 0x0000a0026a0075a7 */ /* 0x00232400080011ff */
[----:B----4-:R-:W-:Y:S05]  /*89d0*/  @!P0 NANOSLEEP.SYNCS 0x989680 ;  /* 0x009896800000895d */ /* 0x010fea0003900000 */
[----:B------:R-:W4:Y:S02]  /*89e0*/  @!P0 SYNCS.PHASECHK.TRANS64 P0, [R106+URZ+0xa0], R2 ;  /* 0x0000a0026a0085a7 */ /* 0x000f2400080010ff */
[----:B----4-:R-:W-:Y:S05]  /*89f0*/  @!P0 BRA `(.L_x_110) ;  /* 0xfffffffc00f08947 */ /* 0x010fea000383ffff */
[----:B------:R-:W-:Y:S05]  /*8a00*/  BRA `(.L_x_109) ;  /* 0xffffffd800907947 */ /* 0x000fea000383ffff */
.L_x_121:
[----:B--2---:R2:W4:Y:S02]  /*8a10*/  SYNCS.PHASECHK.TRANS64.TRYWAIT P0, [R2+URZ+0x40], R71 ;  /* 0x00004047020075a7 */ /* 0x00452400080011ff */
[----:B----4-:R-:W-:Y:S05]  /*8a20*/  @!P0 NANOSLEEP.SYNCS 0x989680 ;  /* 0x009896800000895d */ /* 0x010fea0003900000 */
[----:B------:R-:W4:Y:S02]  /*8a30*/  @!P0 SYNCS.PHASECHK.TRANS64 P0, [R2+URZ+0x40], R71 ;  /* 0x00004047020085a7 */ /* 0x000f2400080010ff */
[----:B----4-:R-:W-:Y:S05]  /*8a40*/  @!P0 BRA `(.L_x_121) ;  /* 0xfffffffc00f08947 */ /* 0x010fea000383ffff */
[----:B------:R-:W-:Y:S05]  /*8a50*/  BRA `(.L_x_120) ;  /* 0xffffffe400787947 */ /* 0x000fea000383ffff */
        .weak           $__internal_0_$__cuda_sm10x_tcgen05_guardrail_trap_col_being_dealloced_not_returned_by_alloc
        .type           $__internal_0_$__cuda_sm10x_tcgen05_guardrail_trap_col_being_dealloced_not_returned_by_alloc,@function
        .size           $__internal_0_$__cuda_sm10x_tcgen05_guardrail_trap_col_being_dealloced_not_returned_by_alloc,($__internal_1_$__cuda_sm10x_tcgen05_guardrail_trap_phase_invalid_during_alloc - $__internal_0_$__cuda_sm10x_tcgen05_guardrail_trap_col_being_dealloced_not_returned_by_alloc)
$__internal_0_$__cuda_sm10x_tcgen05_guardrail_trap_col_being_dealloced_not_returned_by_alloc:
[----:B------:R-:W-:Y:S05]  /*8a60*/  BPT.TRAP 0x1 ;  /* 0x000000040000795c */ /* 0x000fea0000300000 */
[----:B------:R-:W-:-:S04]  /*8a70*/  HFMA2 R3, -RZ, RZ, 0, 0 ;  /* 0x00000000ff037431 */ /* 0x000fc800000001ff */
[----:B------:R-:W-:Y:S05]  /*8a80*/  RET.REL.NODEC R2 `(_ZN7cutlass13device_kernelINS_4gemm6kernel13GemmUniversalIN4cute5tupleIJiiiiEEENS1_10collective13CollectiveMmaINS1_35MainloopSm100TmaUmmaWarpSpecializedILi4ELi2ELi4ENS5_IJNS4_1CILi2EEENSA_ILi1EEESC_EEEEENS5_IJNSA_ILi256EEENSA_ILi64EEENSA_ILi128EEEEEENS_10bfloat16_tENS5_IJlSC_lEEESJ_SK_NS4_8TiledMMAINS4_8MMA_AtomIJNS4_26SM100_MMA_F16BF16_2x1SM_SSISJ_SJ_fLi256ELi64ELNS4_4UMMA5MajorE0ELSP_0ELNSO_7ScaleInE0ELSQ_0EEEEEENS4_6LayoutINS5_IJSC_SC_SC_EEENS5_IJNSA_ILi0EEESV_SV_EEEEENS5_IJNS4_10UnderscoreESY_SY_EEEEENS4_18SM100_TMA_2SM_LOADENS4_14ComposedLayoutINS4_7SwizzleILi3ELi4ELi3EEENS4_18smem_ptr_flag_bitsILi16EEENST_INS5_IJNSA_ILi8EEESG_EEENS5_IJSG_SC_EEEEEEEvNS4_8identityES11_S1B_vS1C_EENS_8epilogue10collective18CollectiveEpilogueINS1E_23Sm100TmaWarpSpecializedILi3ELi2ELi32ELb1ELb0EEEJNS5_IJSH_SG_SH_EEENS5_IJNST_ISH_SC_EENST_INSA_ILi32EEESC_EEEEESJ_SK_SJ_SK_NS1E_6fusion15FusionCallbacksIS1I_NS1O_17LinearCombinationISJ_fSJ_fLNS_15FloatRoundStyleE2EEES1J_S1N_JEEENS4_5SM1004TMEM4LOAD26SM100_TMEM_LOAD_32dp32b32xENS4_13SM90_TMA_LOADENS12_INS13_ILi2ELi4ELi3EEES16_NST_INS5_IJS17_S1L_EEENS5_IJS1L_SC_EEEEEEENS4_39AutoVectorizingCopyWithAssumedAlignmentILi128EEENS4_14SM90_TMA_STOREES23_S25_S25_EEEvvEEEEvNT_6ParamsE) ;  /* 0xffffff74025c7950 */ /* 0x000fea0003c3ffff */
        .weak           $__internal_1_$__cuda_sm10x_tcgen05_guardrail_trap_phase_invalid_during_alloc
        .type           $__internal_1_$__cuda_sm10x_tcgen05_guardrail_trap_phase_invalid_during_alloc,@function
        .size           $__internal_1_$__cuda_sm10x_tcgen05_guardrail_trap_phase_invalid_during_alloc,($__internal_2_$__cuda_sm10x_tcgen05_guardrail_trap_unallocated_columns_being_dealloced - $__internal_1_$__cuda_sm10x_tcgen05_guardrail_trap_phase_invalid_during_alloc)
$__internal_1_$__cuda_sm10x_tcgen05_guardrail_trap_phase_invalid_during_alloc:
[----:B------:R-:W-:Y:S05]  /*8a90*/  BPT.TRAP 0x1 ;  /* 0x000000040000795c */ /* 0x000fea0000300000 */
[----:B------:R-:W-:-:S04]  /*8aa0*/  MOV R3, 0x0 ;  /* 0x0000000000037802 */ /* 0x000fc80000000f00 */
[----:B------:R-:W-:Y:S05]  /*8ab0*/  RET.REL.NODEC R2 `(_ZN7cutlass13device_kernelINS_4gemm6kernel13GemmUniversalIN4cute5tupleIJiiiiEEENS1_10collective13CollectiveMmaINS1_35MainloopSm100TmaUmmaWarpSpecializedILi4ELi2ELi4ENS5_IJNS4_1CILi2EEENSA_ILi1EEESC_EEEEENS5_IJNSA_ILi256EEENSA_ILi64EEENSA_ILi128EEEEEENS_10bfloat16_tENS5_IJlSC_lEEESJ_SK_NS4_8TiledMMAINS4_8MMA_AtomIJNS4_26SM100_MMA_F16BF16_2x1SM_SSISJ_SJ_fLi256ELi64ELNS4_4UMMA5MajorE0ELSP_0ELNSO_7ScaleInE0ELSQ_0EEEEEENS4_6LayoutINS5_IJSC_SC_SC_EEENS5_IJNSA_ILi0EEESV_SV_EEEEENS5_IJNS4_10UnderscoreESY_SY_EEEEENS4_18SM100_TMA_2SM_LOADENS4_14ComposedLayoutINS4_7SwizzleILi3ELi4ELi3EEENS4_18smem_ptr_flag_bitsILi16EEENST_INS5_IJNSA_ILi8EEESG_EEENS5_IJSG_SC_EEEEEEEvNS4_8identityES11_S1B_vS1C_EENS_8epilogue10collective18CollectiveEpilogueINS1E_23Sm100TmaWarpSpecializedILi3ELi2ELi32ELb1ELb0EEEJNS5_IJSH_SG_SH_EEENS5_IJNST_ISH_SC_EENST_INSA_ILi32EEESC_EEEEESJ_SK_SJ_SK_NS1E_6fusion15FusionCallbacksIS1I_NS1O_17LinearCombinationISJ_fSJ_fLNS_15FloatRoundStyleE2EEES1J_S1N_JEEENS4_5SM1004TMEM4LOAD26SM100_TMEM_LOAD_32dp32b32xENS4_13SM90_TMA_LOADENS12_INS13_ILi2ELi4ELi3EEES16_NST_INS5_IJS17_S1L_EEENS5_IJS1L_SC_EEEEEEENS4_39AutoVectorizingCopyWithAssumedAlignmentILi128EEENS4_14SM90_TMA_STOREES23_S25_S25_EEEvvEEEEvNT_6ParamsE) ;  /* 0xffffff7402507950 */ /* 0x000fea0003c3ffff */
        .weak           $__internal_2_$__cuda_sm10x_tcgen05_guardrail_trap_unallocated_columns_being_dealloced
        .type           $__internal_2_$__cuda_sm10x_tcgen05_guardrail_trap_unallocated_columns_being_dealloced,@function
        .size           $__internal_2_$__cuda_sm10x_tcgen05_guardrail_trap_unallocated_columns_being_dealloced,(.L_x_175 - $__internal_2_$__cuda_sm10x_tcgen05_guardrail_trap_unallocated_columns_being_dealloced)
$__internal_2_$__cuda_sm10x_tcgen05_guardrail_trap_unallocated_columns_being_dealloced:
[----:B------:R-:W-:Y:S05]  /*8ac0*/  BPT.TRAP 0x1 ;  /* 0x000000040000795c */ /* 0x000fea0000300000 */
[----:B------:R-:W-:-:S04]  /*8ad0*/  HFMA2 R3, -RZ, RZ, 0, 0 ;  /* 0x00000000ff037431 */ /* 0x000fc800000001ff */
[----:B------:R-:W-:Y:S05]  /*8ae0*/  RET.REL.NODEC R2 `(_ZN7cutlass13device_kernelINS_4gemm6kernel13GemmUniversalIN4cute5tupleIJiiiiEEENS1_10collective13CollectiveMmaINS1_35MainloopSm100TmaUmmaWarpSpecializedILi4ELi2ELi4ENS5_IJNS4_1CILi2EEENSA_ILi1EEESC_EEEEENS5_IJNSA_ILi256EEENSA_ILi64EEENSA_ILi128EEEEEENS_10bfloat16_tENS5_IJlSC_lEEESJ_SK_NS4_8TiledMMAINS4_8MMA_AtomIJNS4_26SM100_MMA_F16BF16_2x1SM_SSISJ_SJ_fLi256ELi64ELNS4_4UMMA5MajorE0ELSP_0ELNSO_7ScaleInE0ELSQ_0EEEEEENS4_6LayoutINS5_IJSC_SC_SC_EEENS5_IJNSA_ILi0EEESV_SV_EEEEENS5_IJNS4_10UnderscoreESY_SY_EEEEENS4_18SM100_TMA_2SM_LOADENS4_14ComposedLayoutINS4_7SwizzleILi3ELi4ELi3EEENS4_18smem_ptr_flag_bitsILi16EEENST_INS5_IJNSA_ILi8EEESG_EEENS5_IJSG_SC_EEEEEEEvNS4_8identityES11_S1B_vS1C_EENS_8epilogue10collective18CollectiveEpilogueINS1E_23Sm100TmaWarpSpecializedILi3ELi2ELi32ELb1ELb0EEEJNS5_IJSH_SG_SH_EEENS5_IJNST_ISH_SC_EENST_INSA_ILi32EEESC_EEEEESJ_SK_SJ_SK_NS1E_6fusion15FusionCallbacksIS1I_NS1O_17LinearCombinationISJ_fSJ_fLNS_15FloatRoundStyleE2EEES1J_S1N_JEEENS4_5SM1004TMEM4LOAD26SM100_TMEM_LOAD_32dp32b32xENS4_13SM90_TMA_LOADENS12_INS13_ILi2ELi4ELi3EEES16_NST_INS5_IJS17_S1L_EEENS5_IJS1L_SC_EEEEEEENS4_39AutoVectorizingCopyWithAssumedAlignmentILi128EEENS4_14SM90_TMA_STOREES23_S25_S25_EEEvvEEEEvNT_6ParamsE) ;  /* 0xffffff7402447950 */ /* 0x000fea0003c3ffff */
.L_x_174:
[----:B------:R-:W-:-:S00]  /*8af0*/  BRA `(.L_x_174) ;  /* 0xfffffffc00fc7947 */ /* 0x000fc0000383ffff */
[----:B------:R-:W-:-:S00]  /*8b00*/  NOP ;  /* 0x0000000000007918 */ /* 0x000fc00000000000 */
[----:B------:R-:W-:-:S00]  /*8b10*/  NOP ;  /* 0x0000000000007918 */ /* 0x000fc00000000000 */
[----:B------:R-:W-:-:S00]  /*8b20*/  NOP ;  /* 0x0000000000007918 */ /* 0x000fc00000000000 */
[----:B------:R-:W-:-:S00]  /*8b30*/  NOP ;  /* 0x0000000000007918 */ /* 0x000fc00000000000 */
[----:B------:R-:W-:-:S00]  /*8b40*/  NOP ;  /* 0x0000000000007918 */ /* 0x000fc00000000000 */
[----:B------:R-:W-:-:S00]  /*8b50*/  NOP ;  /* 0x0000000000007918 */ /* 0x000fc00000000000 */
[----:B------:R-:W-:-:S00]  /*8b60*/  NOP ;  /* 0x0000000000007918 */ /* 0x000fc00000000000 */
[----:B------:R-:W-:-:S00]  /*8b70*/  NOP ;  /* 0x0000000000007918 */ /* 0x000fc00000000000 */
.L_x_175:


//--------------------- .nv.global.init           --------------------------
	.section	.nv.global.init,"aw",@progbits
.nv.global.init:
	.type		$str$27,@object
	.size		$str$27,($str$28 - $str$27)
$str$27:
        /*0000*/ 	.byte	0x28, 0x61, 0x64, 0x64, 0x72, 0x65, 0x73, 0x73, 0x20, 0x26, 0x20, 0x6d, 0x61, 0x73, 0x6b, 0x29
        /*0010*/ 	.byte	0x20, 0x3d, 0x3d, 0x20, 0x30, 0x00
	.type		$str$28,@object
	.size		$str$28,($str$26 - $str$28)
$str$28:
        /*0016*/ 	.byte	0x2f, 0x74, 0x6d, 0x70, 0x2f, 0x63, 0x75, 0x74, 0x6c, 0x61, 0x73, 0x73, 0x5f, 0x73, 0x77, 0x65
        /*0026*/ 	.byte	0x65, 0x70, 0x5f, 0x73, 0x72, 0x63, 0x2f, 0x69, 0x6e, 0x63, 0x6c, 0x75, 0x64, 0x65, 0x2f, 0x63
        /*0036*/ 	.byte	0x75, 0x74, 0x65, 0x2f, 0x70, 0x6f, 0x69, 0x6e, 0x74, 0x65, 0x72, 0x5f, 0x66, 0x6c, 0x61, 0x67
        /*0046*/ 	.byte	0x67, 0x65, 0x64, 0x2e, 0x68, 0x70, 0x70, 0x00
	.type		$str$26,@object
	.size		$str$26,($str$25 - $str$26)
$str$26:
        /*004e*/ 	.byte	0x2f, 0x74, 0x6d, 0x70, 0x2f, 0x63, 0x75, 0x74, 0x6c, 0x61, 0x73, 0x73, 0x5f, 0x73, 0x77, 0x65
        /*005e*/ 	.byte	0x65, 0x70, 0x5f, 0x73, 0x72, 0x63, 0x2f, 0x69, 0x6e, 0x63, 0x6c, 0x75, 0x64, 0x65, 0x2f, 0x63
        /*006e*/ 	.byte	0x75, 0x74, 0x65, 0x2f, 0x61, 0x74, 0x6f, 0x6d, 0x2f, 0x63, 0x6f, 0x70, 0x79, 0x5f, 0x74, 0x72
        /*007e*/ 	.byte	0x61, 0x69, 0x74, 0x73, 0x5f, 0x73, 0x6d, 0x31, 0x30, 0x30, 0x2e, 0x68, 0x70, 0x70, 0x00
	.type		$str$25,@object
	.size		$str$25,(__unnamed_1 - $str$25)
$str$25:
        /*008d*/ 	.byte	0x28, 0x28, 0x75, 0x69, 0x6e, 0x74, 0x33, 0x32, 0x5f, 0x74, 0x28, 0x74, 0x68, 0x72, 0x65, 0x61
        /*009d*/ 	.byte	0x64, 0x49, 0x64, 0x78, 0x2e, 0x78, 0x29, 0x20, 0x2f, 0x20, 0x33, 0x32, 0x29, 0x20, 0x25, 0x20
        /*00ad*/ 	.byte	0x34, 0x29, 0x20, 0x3d, 0x3d, 0x20, 0x28, 0x28, 0x28, 0x74, 0x6d, 0x65, 0x6d, 0x5f, 0x61, 0x64
        /*00bd*/ 	.byte	0x64, 0x72, 0x20, 0x3e, 0x3e, 0x20, 0x31, 0x36, 0x29, 0x20, 0x2f, 0x20, 0x33, 0x32, 0x29, 0x20
        /*00cd*/ 	.byte	0x25, 0x20, 0x34, 0x29, 0x00
	.type		__unnamed_1,@object
	.size		__unnamed_1,(__unnamed_2 - __unnamed_1)
__unnamed_1:
        /*00d2*/ 	.byte	0x61, 0x75, 0x74, 0x6f, 0x20, 0x63, 0x75, 0x74, 0x65, 0x3a, 0x3a, 0x61, 0x73, 0x5f, 0x70, 0x6f
        /* <DEDUP_REMOVED lines=24> */
        /*0262*/ 	.byte	0x34, 0x30, 0x39, 0x36, 0x3e, 0x3e, 0x3e, 0x3e, 0x5d, 0x00
	.type		__unnamed_2,@object
	.size		__unnamed_2,(.L_2 - __unnamed_2)
__unnamed_2:
        /* <DEDUP_REMOVED lines=42> */
        /*050c*/ 	.byte	0x3e, 0x3e, 0x5d, 0x00
.L_2:


//--------------------- .nv.shared._ZN7cutlass13device_kernelINS_4gemm6kernel13GemmUniversalIN4cute5tupleIJiiiiEEENS1_10collective13CollectiveMmaINS1_35MainloopSm100TmaUmmaWarpSpecializedILi4ELi2ELi4ENS5_IJNS4_1CILi2EEENSA_ILi1EEESC_EEEEENS5_IJNSA_ILi256EEENSA_ILi64EEENSA_ILi128EEEEEENS_10bfloat16_tENS5_IJlSC_lEEESJ_SK_NS4_8TiledMMAINS4_8MMA_AtomIJNS4_26SM100_MMA_F16BF16_2x1SM_SSISJ_SJ_fLi256ELi64ELNS4_4UMMA5MajorE0ELSP_0ELNSO_7ScaleInE0ELSQ_0EEEEEENS4_6LayoutINS5_IJSC_SC_SC_EEENS5_IJNSA_ILi0EEESV_SV_EEEEENS5_IJNS4_10UnderscoreESY_SY_EEEEENS4_18SM100_TMA_2SM_LOADENS4_14ComposedLayoutINS4_7SwizzleILi3ELi4ELi3EEENS4_18smem_ptr_flag_bitsILi16EEENST_INS5_IJNSA_ILi8EEESG_EEENS5_IJSG_SC_EEEEEEEvNS4_8identityES11_S1B_vS1C_EENS_8epilogue10collective18CollectiveEpilogueINS1E_23Sm100TmaWarpSpecializedILi3ELi2ELi32ELb1ELb0EEEJNS5_IJSH_SG_SH_EEENS5_IJNST_ISH_SC_EENST_INSA_ILi32EEESC_EEEEESJ_SK_SJ_SK_NS1E_6fusion15FusionCallbacksIS1I_NS1O_17LinearCombinationISJ_fSJ_fLNS_15FloatRoundStyleE2EEES1J_S1N_JEEENS4_5SM1004TMEM4LOAD26SM100_TMEM_LOAD_32dp32b32xENS4_13SM90_TMA_LOADENS12_INS13_ILi2ELi4ELi3EEES16_NST_INS5_IJS17_S1L_EEENS5_IJS1L_SC_EEEEEEENS4_39AutoVectorizingCopyWithAssumedAlignmentILi128EEENS4_14SM90_TMA_STOREES23_S25_S25_EEEvvEEEEvNT_6ParamsE --------------------------
	.section	.nv.shared._ZN7cutlass13device_kernelINS_4gemm6kernel13GemmUniversalIN4cute5tupleIJiiiiEEENS1_10collective13CollectiveMmaINS1_35MainloopSm100TmaUmmaWarpSpecializedILi4ELi2ELi4ENS5_IJNS4_1CILi2EEENSA_ILi1EEESC_EEEEENS5_IJNSA_ILi256EEENSA_ILi64EEENSA_ILi128EEEEEENS_10bfloat16_tENS5_IJlSC_lEEESJ_SK_NS4_8TiledMMAINS4_8MMA_AtomIJNS4_26SM100_MMA_F16BF16_2x1SM_SSISJ_SJ_fLi256ELi64ELNS4_4UMMA5MajorE0ELSP_0ELNSO_7ScaleInE0ELSQ_0EEEEEENS4_6LayoutINS5_IJSC_SC_SC_EEENS5_IJNSA_ILi0EEESV_SV_EEEEENS5_IJNS4_10UnderscoreESY_SY_EEEEENS4_18SM100_TMA_2SM_LOADENS4_14ComposedLayoutINS4_7SwizzleILi3ELi4ELi3EEENS4_18smem_ptr_flag_bitsILi16EEENST_INS5_IJNSA_ILi8EEESG_EEENS5_IJSG_SC_EEEEEEEvNS4_8identityES11_S1B_vS1C_EENS_8epilogue10collective18CollectiveEpilogueINS1E_23Sm100TmaWarpSpecializedILi3ELi2ELi32ELb1ELb0EEEJNS5_IJSH_SG_SH_EEENS5_IJNST_ISH_SC_EENST_INSA_ILi32EEESC_EEEEESJ_SK_SJ_SK_NS1E_6fusion15FusionCallbacksIS1I_NS1O_17LinearCombinationISJ_fSJ_fLNS_15FloatRoundStyleE2EEES1J_S1N_JEEENS4_5SM1004TMEM4LOAD26SM100_TMEM_LOAD_32dp32b32xENS4_13SM90_TMA_LOADENS12_INS13_ILi2ELi4ELi3EEES16_NST_INS5_IJS17_S1L_EEENS5_IJS1L_SC_EEEEEEENS4_39AutoVectorizingCopyWithAssumedAlignmentILi128EEENS4_14SM90_TMA_STOREES23_S25_S25_EEEvvEEEEvNT_6ParamsE,"aw",@nobits
	.sectionflags	@""
	.align	16
	.zero		1024


//--------------------- .nv.shared.reserved.0     --------------------------
	.section	.nv.shared.reserved.0,"aw",@nobits
	.weak		__nv_reservedSMEM_offset_0_alias
	.size		__nv_reservedSMEM_offset_0_alias, 0, 64
	.other		__nv_reservedSMEM_offset_0_alias,@"STO_CUDA_RESERVED_SHARED STV_DEFAULT"
__nv_reservedSMEM_offset_0_alias:
	.zero		0
.nv.shared.reserved.0:
	.zero		64
	.weak		__nv_reservedSMEM_tcgen05_partition
	.type		__nv_reservedSMEM_tcgen05_partition,@object
	.size		__nv_reservedSMEM_tcgen05_partition,(.L_0 - __nv_reservedSMEM_tcgen05_partition)
__nv_reservedSMEM_tcgen05_partition:
	.zero		32
.L_0:


//--------------------- .nv.global                --------------------------
	.section	.nv.global,"aw",@nobits
.nv.global:
	.type		_ZN39_INTERNAL_68bf5aa7_4_k_cu_4b37f8cb_84974cute1_E,@object
	.size		_ZN39_INTERNAL_68bf5aa7_4_k_cu_4b37f8cb_84974cute1_E,(_ZN39_INTERNAL_68bf5aa7_4_k_cu_4b37f8cb_84974cuda3std3__45__cpo6cbeginE - _ZN39_INTERNAL_68bf5aa7_4_k_cu_4b37f8cb_84974cute1_E)
_ZN39_INTERNAL_68bf5aa7_4_k_cu_4b37f8cb_84974cute1_E:
	.zero		1
	.type		_ZN39_INTERNAL_68bf5aa7_4_k_cu_4b37f8cb_84974cuda3std3__45__cpo6cbeginE,@object
	.size		_ZN39_INTERNAL_68bf5aa7_4_k_cu_4b37f8cb_84974cuda3std3__45__cpo6cbeginE,(_ZN39_INTERNAL_68bf5aa7_4_k_cu_4b37f8cb_84974cuda3std3__48in_placeE - _ZN39_INTERNAL_68bf5aa7_4_k_cu_4b37f8cb_84974cuda3std3__45__cpo6cbeginE)
_ZN39_INTERNAL_68bf5aa7_4_k_cu_4b37f8cb_84974cuda3std3__45__cpo6cbeginE:
	.zero		1
	.type		_ZN39_INTERNAL_68bf5aa7_4_k_cu_4b37f8cb_84974cuda3std3__48in_placeE,@object
	.size		_ZN39_INTERNAL_68bf5aa7_4_k_cu_4b37f8cb_84974cuda3std3__48in_placeE,(_ZN39_INTERNAL_68bf5aa7_4_k_cu_4b37f8cb_84974cuda3std6ranges3__45__cpo9iter_moveE - _ZN39_INTERNAL_68bf5aa7_4_k_cu_4b37f8cb_84974cuda3std3__48in_placeE)
_ZN39_INTERNAL_68bf5aa7_4_k_cu_4b37f8cb_84974cuda3std3__48in_placeE:
	.zero		1
	.type		_ZN39_INTERNAL_68bf5aa7_4_k_cu_4b37f8cb_84974cuda3std6ranges3__45__cpo9iter_moveE,@object
	.size		_ZN39_INTERNAL_68bf5aa7_4_k_cu_4b37f8cb_84974cuda3std6ranges3__45__cpo9iter_moveE,(_ZN39_INTERNAL_68bf5aa7_4_k_cu_4b37f8cb_84974cuda3std3__45__cpo5beginE - _ZN39_INTERNAL_68bf5aa7_4_k_cu_4b37f8cb_84974cuda3std6ranges3__45__cpo9iter_moveE)
_ZN39_INTERNAL_68bf5aa7_4_k_cu_4b37f8cb_84974cuda3std6ranges3__45__cpo9iter_moveE:
	.zero		1
	.type		_ZN39_INTERNAL_68bf5aa7_4_k_cu_4b37f8cb_84974cuda3std3__45__cpo5beginE,@object
	.size		_ZN39_INTERNAL_68bf5aa7_4_k_cu_4b37f8cb_84974cuda3std3__45__cpo5beginE,(_ZN39_INTERNAL_68bf5aa7_4_k_cu_4b37f8cb_84974cuda3std3__441_GLOBAL__N__68bf5aa7_4_k_cu_4b37f8cb_84976ignoreE - _ZN39_INTERNAL_68bf5aa7_4_k_cu_4b37f8cb_84974cuda3std3__45__cpo5beginE)
_ZN39_INTERNAL_68bf5aa7_4_k_cu_4b37f8cb_84974cuda3std3__45__cpo5beginE:
	.zero		1
	.type		_ZN39_INTERNAL_68bf5aa7_4_k_cu_4b37f8cb_84974cuda3std3__441_GLOBAL__N__68bf5aa7_4_k_cu_4b37f8cb_84976ignoreE,@object
	.size		_ZN39_INTERNAL_68bf5aa7_4_k_cu_4b37f8cb_84974cuda3std3__441_GLOBAL__N__68bf5aa7_4_k_cu_4b37f8cb_84976ignoreE,(_ZN39_INTERNAL_68bf5aa7_4_k_cu_4b37f8cb_84974cute7productE - _ZN39_INTERNAL_68bf5aa7_4_k_cu_4b37f8cb_84974cuda3std3__441_GLOBAL__N__68bf5aa7_4_k_cu_4b37f8cb_84976ignoreE)
_ZN39_INTERNAL_68bf5aa7_4_k_cu_4b37f8cb_84974cuda3std3__441_GLOBAL__N__68bf5aa7_4_k_cu_4b37f8cb_84976ignoreE:
	.zero		1
	.type		_ZN39_INTERNAL_68bf5aa7_4_k_cu_4b37f8cb_84974cute7productE,@object
	.size		_ZN39_INTERNAL_68bf5aa7_4_k_cu_4b37f8cb_84974cute7productE,(_ZN39_INTERNAL_68bf5aa7_4_k_cu_4b37f8cb_84974cuda3std3__45__cpo3endE - _ZN39_INTERNAL_68bf5aa7_4_k_cu_4b37f8cb_84974cute7productE)
_ZN39_INTERNAL_68bf5aa7_4_k_cu_4b37f8cb_84974cute7productE:
	.zero		1
	.type		_ZN39_INTERNAL_68bf5aa7_4_k_cu_4b37f8cb_84974cuda3std3__45__cpo3endE,@object
	.size		_ZN39_INTERNAL_68bf5aa7_4_k_cu_4b37f8cb_84974cuda3std3__45__cpo3endE,(_ZN39_INTERNAL_68bf5aa7_4_k_cu_4b37f8cb_84974cuda3std3__419piecewise_constructE - _ZN39_INTERNAL_68bf5aa7_4_k_cu_4b37f8cb_84974cuda3std3__45__cpo3endE)
_ZN39_INTERNAL_68bf5aa7_4_k_cu_4b37f8cb_84974cuda3std3__45__cpo3endE:
	.zero		1
	.type		_ZN39_INTERNAL_68bf5aa7_4_k_cu_4b37f8cb_84974cuda3std3__419piecewise_constructE,@object
	.size		_ZN39_INTERNAL_68bf5aa7_4_k_cu_4b37f8cb_84974cuda3std3__419piecewise_constructE,(_ZN39_INTERNAL_68bf5aa7_4_k_cu_4b37f8cb_84974cuda3std3__45__cpo4cendE - _ZN39_INTERNAL_68bf5aa7_4_k_cu_4b37f8cb_84974cuda3std3__419piecewise_constructE)
_ZN39_INTERNAL_68bf5aa7_4_k_cu_4b37f8cb_84974cuda3std3__419piecewise_constructE:
	.zero		1
	.type		_ZN39_INTERNAL_68bf5aa7_4_k_cu_4b37f8cb_84974cuda3std3__45__cpo4cendE,@object
	.size		_ZN39_INTERNAL_68bf5aa7_4_k_cu_4b37f8cb_84974cuda3std3__45__cpo4cendE,(_ZN39_INTERNAL_68bf5aa7_4_k_cu_4b37f8cb_84974cuda3std6ranges3__45__cpo4swapE - _ZN39_INTERNAL_68bf5aa7_4_k_cu_4b37f8cb_84974cuda3std3__45__cpo4cendE)
_ZN39_INTERNAL_68bf5aa7_4_k_cu_4b37f8cb_84974cuda3std3__45__cpo4cendE:
	.zero		1
	.type		_ZN39_INTERNAL_68bf5aa7_4_k_cu_4b37f8cb_84974cuda3std6ranges3__45__cpo4swapE,@object
	.size		_ZN39_INTERNAL_68bf5aa7_4_k_cu_4b37f8cb_84974cuda3std6ranges3__45__cpo4swapE,(.L_10 - _ZN39_INTERNAL_68bf5aa7_4_k_cu_4b37f8cb_84974cuda3std6ranges3__45__cpo4swapE)
_ZN39_INTERNAL_68bf5aa7_4_k_cu_4b37f8cb_84974cuda3std6ranges3__45__cpo4swapE:
	.zero		1
.L_10:


//--------------------- .nv.constant0._ZN7cutlass13device_kernelINS_4gemm6kernel13GemmUniversalIN4cute5tupleIJiiiiEEENS1_10collective13CollectiveMmaINS1_35MainloopSm100TmaUmmaWarpSpecializedILi4ELi2ELi4ENS5_IJNS4_1CILi2EEENSA_ILi1EEESC_EEEEENS5_IJNSA_ILi256EEENSA_ILi64EEENSA_ILi128EEEEEENS_10bfloat16_tENS5_IJlSC_lEEESJ_SK_NS4_8TiledMMAINS4_8MMA_AtomIJNS4_26SM100_MMA_F16BF16_2x1SM_SSISJ_SJ_fLi256ELi64ELNS4_4UMMA5MajorE0ELSP_0ELNSO_7ScaleInE0ELSQ_0EEEEEENS4_6LayoutINS5_IJSC_SC_SC_EEENS5_IJNSA_ILi0EEESV_SV_EEEEENS5_IJNS4_10UnderscoreESY_SY_EEEEENS4_18SM100_TMA_2SM_LOADENS4_14ComposedLayoutINS4_7SwizzleILi3ELi4ELi3EEENS4_18smem_ptr_flag_bitsILi16EEENST_INS5_IJNSA_ILi8EEESG_EEENS5_IJSG_SC_EEEEEEEvNS4_8identityES11_S1B_vS1C_EENS_8epilogue10collective18CollectiveEpilogueINS1E_23Sm100TmaWarpSpecializedILi3ELi2ELi32ELb1ELb0EEEJNS5_IJSH_SG_SH_EEENS5_IJNST_ISH_SC_EENST_INSA_ILi32EEESC_EEEEESJ_SK_SJ_SK_NS1E_6fusion15FusionCallbacksIS1I_NS1O_17LinearCombinationISJ_fSJ_fLNS_15FloatRoundStyleE2EEES1J_S1N_JEEENS4_5SM1004TMEM4LOAD26SM100_TMEM_LOAD_32dp32b32xENS4_13SM90_TMA_LOADENS12_INS13_ILi2ELi4ELi3EEES16_NST_INS5_IJS17_S1L_EEENS5_IJS1L_SC_EEEEEEENS4_39AutoVectorizingCopyWithAssumedAlignmentILi128EEENS4_14SM90_TMA_STOREES23_S25_S25_EEEvvEEEEvNT_6ParamsE --------------------------
	.section	.nv.constant0._ZN7cutlass13device_kernelINS_4gemm6kernel13GemmUniversalIN4cute5tupleIJiiiiEEENS1_10collective13CollectiveMmaINS1_35MainloopSm100TmaUmmaWarpSpecializedILi4ELi2ELi4ENS5_IJNS4_1CILi2EEENSA_ILi1EEESC_EEEEENS5_IJNSA_ILi256EEENSA_ILi64EEENSA_ILi128EEEEEENS_10bfloat16_tENS5_IJlSC_lEEESJ_SK_NS4_8TiledMMAINS4_8MMA_AtomIJNS4_26SM100_MMA_F16BF16_2x1SM_SSISJ_SJ_fLi256ELi64ELNS4_4UMMA5MajorE0ELSP_0ELNSO_7ScaleInE0ELSQ_0EEEEEENS4_6LayoutINS5_IJSC_SC_SC_EEENS5_IJNSA_ILi0EEESV_SV_EEEEENS5_IJNS4_10UnderscoreESY_SY_EEEEENS4_18SM100_TMA_2SM_LOADENS4_14ComposedLayoutINS4_7SwizzleILi3ELi4ELi3EEENS4_18smem_ptr_flag_bitsILi16EEENST_INS5_IJNSA_ILi8EEESG_EEENS5_IJSG_SC_EEEEEEEvNS4_8identityES11_S1B_vS1C_EENS_8epilogue10collective18CollectiveEpilogueINS1E_23Sm100TmaWarpSpecializedILi3ELi2ELi32ELb1ELb0EEEJNS5_IJSH_SG_SH_EEENS5_IJNST_ISH_SC_EENST_INSA_ILi32EEESC_EEEEESJ_SK_SJ_SK_NS1E_6fusion15FusionCallbacksIS1I_NS1O_17LinearCombinationISJ_fSJ_fLNS_15FloatRoundStyleE2EEES1J_S1N_JEEENS4_5SM1004TMEM4LOAD26SM100_TMEM_LOAD_32dp32b32xENS4_13SM90_TMA_LOADENS12_INS13_ILi2ELi4ELi3EEES16_NST_INS5_IJS17_S1L_EEENS5_IJS1L_SC_EEEEEEENS4_39AutoVectorizingCopyWithAssumedAlignmentILi128EEENS4_14SM90_TMA_STOREES23_S25_S25_EEEvvEEEEvNT_6ParamsE,"a",@progbits
	.sectionflags	@""
	.align	4
.nv.constant0._ZN7cutlass13device_kernelINS_4gemm6kernel13GemmUniversalIN4cute5tupleIJiiiiEEENS1_10collective13CollectiveMmaINS1_35MainloopSm100TmaUmmaWarpSpecializedILi4ELi2ELi4ENS5_IJNS4_1CILi2EEENSA_ILi1EEESC_EEEEENS5_IJNSA_ILi256EEENSA_ILi64EEENSA_ILi128EEEEEENS_10bfloat16_tENS5_IJlSC_lEEESJ_SK_NS4_8TiledMMAINS4_8MMA_AtomIJNS4_26SM100_MMA_F16BF16_2x1SM_SSISJ_SJ_fLi256ELi64ELNS4_4UMMA5MajorE0ELSP_0ELNSO_7ScaleInE0ELSQ_0EEEEEENS4_6LayoutINS5_IJSC_SC_SC_EEENS5_IJNSA_ILi0EEESV_SV_EEEEENS5_IJNS4_10UnderscoreESY_SY_EEEEENS4_18SM100_TMA_2SM_LOADENS4_14ComposedLayoutINS4_7SwizzleILi3ELi4ELi3EEENS4_18smem_ptr_flag_bitsILi16EEENST_INS5_IJNSA_ILi8EEESG_EEENS5_IJSG_SC_EEEEEEEvNS4_8identityES11_S1B_vS1C_EENS_8epilogue10collective18CollectiveEpilogueINS1E_23Sm100TmaWarpSpecializedILi3ELi2ELi32ELb1ELb0EEEJNS5_IJSH_SG_SH_EEENS5_IJNST_ISH_SC_EENST_INSA_ILi32EEESC_EEEEESJ_SK_SJ_SK_NS1E_6fusion15FusionCallbacksIS1I_NS1O_17LinearCombinationISJ_fSJ_fLNS_15FloatRoundStyleE2EEES1J_S1N_JEEENS4_5SM1004TMEM4LOAD26SM100_TMEM_LOAD_32dp32b32xENS4_13SM90_TMA_LOADENS12_INS13_ILi2ELi4ELi3EEES16_NST_INS5_IJS17_S1L_EEENS5_IJS1L_SC_EEEEEEENS4_39AutoVectorizingCopyWithAssumedAlignmentILi128EEENS4_14SM90_TMA_STOREES23_S25_S25_EEEvvEEEEvNT_6ParamsE:
	.zero		2944


//--------------------- SYMBOLS --------------------------

	.type		.nv.reservedSmem.offset0,@object
	.size		.nv.reservedSmem.offset0,0x4
	.type		.nv.reservedSmem.cap,@object
	.size		.nv.reservedSmem.cap,0x4
	.type		__assertfail,@function
